	.target	sm_90a

	.elftype	@"ET_EXEC"


//--------------------- .note.nv.tkinfo           --------------------------
	.section	.note.nv.tkinfo,"",@"SHT_NOTE"
	.sectionflags	@"SHF_NOTE_NV_TKINFO"
	.tkinfo
        /*0018*/ 	.word	0x00000002
        /*0030*/ 	.string	""
        /*0030*/ 	.string	"ptxas"
        /*0030*/ 	.string	"Cuda compilation tools, release 13.0, V13.0.88"
        /*0030*/ 	.string	"Build cuda_13.0.r13.0/compiler.36424714_0"
        /*0030*/ 	.string	"-arch sm_90a -m 64 "



//--------------------- .note.nv.cuinfo           --------------------------
	.section	.note.nv.cuinfo,"",@"SHT_NOTE"
	.sectionflags	@"SHF_NOTE_NV_CUINFO"
        /*0018*/ 	.short	0x0002
        /*001a*/ 	.short	0x005a
        /*001c*/ 	.short	0x0082
	.zero		2


//--------------------- .nv.info                  --------------------------
	.section	.nv.info,"",@"SHT_CUDA_INFO"
	.align	4


	//----- nvinfo : EIATTR_REGCOUNT
	.align		4
        /*0000*/ 	.byte	0x04, 0x2f
        /*0002*/ 	.short	(.L_15 - .L_14)
	.align		4
.L_14:
        /*0004*/ 	.word	index@(_ZN7cutlass13device_kernelINS_4gemm6kernel13GemmUniversalIN4cute5tupleIJiiiiEEENS1_10collective13CollectiveMmaINS1_34MainloopSm90TmaGmmaWarpSpecializedILi2ENS5_IJNS4_1CILi2EEENSA_ILi1EEESC_EEENS1_35KernelTmaWarpSpecializedCooperativeEEENS5_IJNSA_ILi192EEENSA_ILi8EEENSA_ILi256EEEEEENS_10bfloat16_tENS5_IJlSC_lEEESK_SL_NS4_8TiledMMAINS4_8MMA_AtomIJNS4_4SM904GMMA26MMA_64x8x16_F32BF16BF16_SSILNSP_5MajorE0ELSR_0ELNSP_7ScaleInE1ELSS_1EEEEEENS4_6LayoutISD_NS5_IJSC_NSA_ILi0EEESW_EEEEENS5_IJNS4_10UnderscoreESZ_SZ_EEEEENS4_13SM90_TMA_LOADENS4_14ComposedLayoutINS4_7SwizzleILi3ELi4ELi3EEENS4_18smem_ptr_flag_bitsILi16EEENSV_INS5_IJSH_NSA_ILi64EEEEEENS5_IJS18_SC_EEEEEEEvNS4_8identityENS4_23SM90_TMA_LOAD_MULTICASTES1C_vS1D_EENS_8epilogue10collective6detail29Sm90TmaWarpSpecializedAdapterINS1H_15DefaultEpilogueISK_SL_SL_NS1G_6thread17LinearCombinationISK_Li1EffLNS1L_9ScaleType4KindE0ELNS_15FloatRoundStyleE2ESK_EENS1_15EpilogueDefaultEEEEEvvEEEEvNT_6ParamsE)
        /*0008*/ 	.word	0x000000a8


	//----- nvinfo : EIATTR_FRAME_SIZE
	.align		4
.L_15:
        /*000c*/ 	.byte	0x04, 0x11
        /*000e*/ 	.short	(.L_17 - .L_16)
	.align		4
.L_16:
        /*0010*/ 	.word	index@(_ZN7cutlass13device_kernelINS_4gemm6kernel13GemmUniversalIN4cute5tupleIJiiiiEEENS1_10collective13CollectiveMmaINS1_34MainloopSm90TmaGmmaWarpSpecializedILi2ENS5_IJNS4_1CILi2EEENSA_ILi1EEESC_EEENS1_35KernelTmaWarpSpecializedCooperativeEEENS5_IJNSA_ILi192EEENSA_ILi8EEENSA_ILi256EEEEEENS_10bfloat16_tENS5_IJlSC_lEEESK_SL_NS4_8TiledMMAINS4_8MMA_AtomIJNS4_4SM904GMMA26MMA_64x8x16_F32BF16BF16_SSILNSP_5MajorE0ELSR_0ELNSP_7ScaleInE1ELSS_1EEEEEENS4_6LayoutISD_NS5_IJSC_NSA_ILi0EEESW_EEEEENS5_IJNS4_10UnderscoreESZ_SZ_EEEEENS4_13SM90_TMA_LOADENS4_14ComposedLayoutINS4_7SwizzleILi3ELi4ELi3EEENS4_18smem_ptr_flag_bitsILi16EEENSV_INS5_IJSH_NSA_ILi64EEEEEENS5_IJS18_SC_EEEEEEEvNS4_8identityENS4_23SM90_TMA_LOAD_MULTICASTES1C_vS1D_EENS_8epilogue10collective6detail29Sm90TmaWarpSpecializedAdapterINS1H_15DefaultEpilogueISK_SL_SL_NS1G_6thread17LinearCombinationISK_Li1EffLNS1L_9ScaleType4KindE0ELNS_15FloatRoundStyleE2ESK_EENS1_15EpilogueDefaultEEEEEvvEEEEvNT_6ParamsE)
        /*0014*/ 	.word	0x00000000


	//----- nvinfo : EIATTR_MIN_STACK_SIZE
	.align		4
.L_17:
        /*0018*/ 	.byte	0x04, 0x12
        /*001a*/ 	.short	(.L_19 - .L_18)
	.align		4
.L_18:
        /*001c*/ 	.word	index@(_ZN7cutlass13device_kernelINS_4gemm6kernel13GemmUniversalIN4cute5tupleIJiiiiEEENS1_10collective13CollectiveMmaINS1_34MainloopSm90TmaGmmaWarpSpecializedILi2ENS5_IJNS4_1CILi2EEENSA_ILi1EEESC_EEENS1_35KernelTmaWarpSpecializedCooperativeEEENS5_IJNSA_ILi192EEENSA_ILi8EEENSA_ILi256EEEEEENS_10bfloat16_tENS5_IJlSC_lEEESK_SL_NS4_8TiledMMAINS4_8MMA_AtomIJNS4_4SM904GMMA26MMA_64x8x16_F32BF16BF16_SSILNSP_5MajorE0ELSR_0ELNSP_7ScaleInE1ELSS_1EEEEEENS4_6LayoutISD_NS5_IJSC_NSA_ILi0EEESW_EEEEENS5_IJNS4_10UnderscoreESZ_SZ_EEEEENS4_13SM90_TMA_LOADENS4_14ComposedLayoutINS4_7SwizzleILi3ELi4ELi3EEENS4_18smem_ptr_flag_bitsILi16EEENSV_INS5_IJSH_NSA_ILi64EEEEEENS5_IJS18_SC_EEEEEEEvNS4_8identityENS4_23SM90_TMA_LOAD_MULTICASTES1C_vS1D_EENS_8epilogue10collective6detail29Sm90TmaWarpSpecializedAdapterINS1H_15DefaultEpilogueISK_SL_SL_NS1G_6thread17LinearCombinationISK_Li1EffLNS1L_9ScaleType4KindE0ELNS_15FloatRoundStyleE2ESK_EENS1_15EpilogueDefaultEEEEEvvEEEEvNT_6ParamsE)
        /*0020*/ 	.word	0x00000000
.L_19:


//--------------------- .nv.compat                --------------------------
	.section	.nv.compat,"",@"SHT_CUDA_COMPAT_INFO"
	.align	4
        /*0000*/ 	.byte	0x02, 0x09, 0x01, 0x00, 0x02, 0x02, 0x04, 0x00, 0x02, 0x05, 0x05, 0x00, 0x03, 0x07, 0x01, 0x01
        /*0010*/ 	.byte	0x02, 0x03, 0x01, 0x00, 0x02, 0x06, 0x01, 0x00, 0x04, 0x0b, 0x08, 0x00, 0x00, 0x00, 0x00, 0x00
        /*0020*/ 	.byte	0x00, 0x00, 0x00, 0x00


//--------------------- .nv.info._ZN7cutlass13device_kernelINS_4gemm6kernel13GemmUniversalIN4cute5tupleIJiiiiEEENS1_10collective13CollectiveMmaINS1_34MainloopSm90TmaGmmaWarpSpecializedILi2ENS5_IJNS4_1CILi2EEENSA_ILi1EEESC_EEENS1_35KernelTmaWarpSpecializedCooperativeEEENS5_IJNSA_ILi192EEENSA_ILi8EEENSA_ILi256EEEEEENS_10bfloat16_tENS5_IJlSC_lEEESK_SL_NS4_8TiledMMAINS4_8MMA_AtomIJNS4_4SM904GMMA26MMA_64x8x16_F32BF16BF16_SSILNSP_5MajorE0ELSR_0ELNSP_7ScaleInE1ELSS_1EEEEEENS4_6LayoutISD_NS5_IJSC_NSA_ILi0EEESW_EEEEENS5_IJNS4_10UnderscoreESZ_SZ_EEEEENS4_13SM90_TMA_LOADENS4_14ComposedLayoutINS4_7SwizzleILi3ELi4ELi3EEENS4_18smem_ptr_flag_bitsILi16EEENSV_INS5_IJSH_NSA_ILi64EEEEEENS5_IJS18_SC_EEEEEEEvNS4_8identityENS4_23SM90_TMA_LOAD_MULTICASTES1C_vS1D_EENS_8epilogue10collective6detail29Sm90TmaWarpSpecializedAdapterINS1H_15DefaultEpilogueISK_SL_SL_NS1G_6thread17LinearCombinationISK_Li1EffLNS1L_9ScaleType4KindE0ELNS_15FloatRoundStyleE2ESK_EENS1_15EpilogueDefaultEEEEEvvEEEEvNT_6ParamsE --------------------------
	.section	.nv.info._ZN7cutlass13device_kernelINS_4gemm6kernel13GemmUniversalIN4cute5tupleIJiiiiEEENS1_10collective13CollectiveMmaINS1_34MainloopSm90TmaGmmaWarpSpecializedILi2ENS5_IJNS4_1CILi2EEENSA_ILi1EEESC_EEENS1_35KernelTmaWarpSpecializedCooperativeEEENS5_IJNSA_ILi192EEENSA_ILi8EEENSA_ILi256EEEEEENS_10bfloat16_tENS5_IJlSC_lEEESK_SL_NS4_8TiledMMAINS4_8MMA_AtomIJNS4_4SM904GMMA26MMA_64x8x16_F32BF16BF16_SSILNSP_5MajorE0ELSR_0ELNSP_7ScaleInE1ELSS_1EEEEEENS4_6LayoutISD_NS5_IJSC_NSA_ILi0EEESW_EEEEENS5_IJNS4_10UnderscoreESZ_SZ_EEEEENS4_13SM90_TMA_LOADENS4_14ComposedLayoutINS4_7SwizzleILi3ELi4ELi3EEENS4_18smem_ptr_flag_bitsILi16EEENSV_INS5_IJSH_NSA_ILi64EEEEEENS5_IJS18_SC_EEEEEEEvNS4_8identityENS4_23SM90_TMA_LOAD_MULTICASTES1C_vS1D_EENS_8epilogue10collective6detail29Sm90TmaWarpSpecializedAdapterINS1H_15DefaultEpilogueISK_SL_SL_NS1G_6thread17LinearCombinationISK_Li1EffLNS1L_9ScaleType4KindE0ELNS_15FloatRoundStyleE2ESK_EENS1_15EpilogueDefaultEEEEEvvEEEEvNT_6ParamsE,"",@"SHT_CUDA_INFO"
	.sectionflags	@""
	.align	4


	//----- nvinfo : EIATTR_CUDA_API_VERSION
	.align		4
        /*0000*/ 	.byte	0x04, 0x37
        /*0002*/ 	.short	(.L_21 - .L_20)
.L_20:
        /*0004*/ 	.word	0x00000082


	//----- nvinfo : EIATTR_KPARAM_INFO
	.align		4
.L_21:
        /*0008*/ 	.byte	0x04, 0x17
        /*000a*/ 	.short	(.L_23 - .L_22)
.L_22:
        /*000c*/ 	.word	0x00000000
        /*0010*/ 	.short	0x0000
        /*0012*/ 	.short	0x0070
        /*0014*/ 	.byte	0x00, 0xf0, 0x01, 0x10


	//----- nvinfo : EIATTR_SPARSE_MMA_MASK
	.align		4
.L_23:
        /*0018*/ 	.byte	0x03, 0x50
        /*001a*/ 	.short	0x0000


	//----- nvinfo : EIATTR_MAXREG_COUNT
	.align		4
        /*001c*/ 	.byte	0x03, 0x1b
        /*001e*/ 	.short	0x00a8


	//----- nvinfo : EIATTR_NUM_BARRIERS
	.align		4
        /*0020*/ 	.byte	0x02, 0x4c
        /*0022*/ 	.byte	0x01
	.zero		1


	//----- nvinfo : EIATTR_EXTERNS
	.align		4
        /*0024*/ 	.byte	0x04, 0x0f
        /*0026*/ 	.short	(.L_25 - .L_24)


	//   ....[0]....
	.align		4
.L_24:
        /*0028*/ 	.word	index@(__assertfail)


	//----- nvinfo : EIATTR_MERCURY_ISA_VERSION
	.align		4
.L_25:
        /*002c*/ 	.byte	0x03, 0x5f
        /*002e*/ 	.short	0x0101


	//----- nvinfo : EIATTR_INT_WARP_WIDE_INSTR_OFFSETS
	.align		4
        /*0030*/ 	.byte	0x04, 0x31
        /*0032*/ 	.short	(.L_27 - .L_26)


	//   ....[0]....
.L_26:
        /*0034*/ 	.word	0x00000460


	//   ....[1]....
        /*0038*/ 	.word	0x00000490


	//   ....[2]....
        /*003c*/ 	.word	0x00000660


	//   ....[3]....
        /*0040*/ 	.word	0x00003390


	//----- nvinfo : EIATTR_COOP_GROUP_MASK_REGIDS
	.align		4
.L_27:
        /*0044*/ 	.byte	0x04, 0x29
        /*0046*/ 	.short	(.L_29 - .L_28)


	//   ....[0]....
.L_28:
        /*0048*/ 	.word	0xffffffff


	//   ....[1]....
        /*004c*/ 	.word	0xffffffff


	//   ....[2]....
        /*0050*/ 	.word	0xffffffff


	//   ....[3]....
        /*0054*/ 	.word	0xffffffff


	//   ....[4]....
        /*0058*/ 	.word	0xffffffff


	//   ....[5]....
        /*005c*/ 	.word	0xffffffff


	//----- nvinfo : EIATTR_COOP_GROUP_INSTR_OFFSETS
	.align		4
.L_29:
        /*0060*/ 	.byte	0x04, 0x28
        /*0062*/ 	.short	(.L_31 - .L_30)


	//   ....[0]....
.L_30:
        /*0064*/ 	.word	0x00000060


	//   ....[1]....
        /*0068*/ 	.word	0x00000070


	//   ....[2]....
        /*006c*/ 	.word	0x00000130


	//   ....[3]....
        /*0070*/ 	.word	0x00000290


	//   ....[4]....
        /*0074*/ 	.word	0x000007c0


	//   ....[5]....
        /*0078*/ 	.word	0x00001270


	//----- nvinfo : EIATTR_REG_RECONFIG
	.align		4
.L_31:
        /*007c*/ 	.byte	0x01, 0x54
	.zero		2


	//----- nvinfo : EIATTR_SYSCALL_OFFSETS
	.align		4
        /*0080*/ 	.byte	0x04, 0x46
        /*0082*/ 	.short	(.L_33 - .L_32)


	//   ....[0]....
.L_32:
        /*0084*/ 	.word	0x00001440


	//----- nvinfo : EIATTR_MBARRIER_INSTR_OFFSETS
	.align		4
.L_33:
        /*0088*/ 	.byte	0x04, 0x39
        /*008a*/ 	.short	(.L_35 - .L_34)


	//   ....[0]....
.L_34:
        /*008c*/ 	.word	0x00000230
        /*0090*/ 	.word	0x000000ff
        /*0094*/ 	.word	0x00000000
        /*0098*/ 	.short	0x0100
        /*009a*/ 	.byte	0x08
	.zero		1


	//   ....[1]....
        /*009c*/ 	.word	0x00000240
        /*00a0*/ 	.word	0x000000ff
        /*00a4*/ 	.word	0x00000010
        /*00a8*/ 	.short	0x0100
        /*00aa*/ 	.byte	0x08
	.zero		1


	//   ....[2]....
        /*00ac*/ 	.word	0x00000250
        /*00b0*/ 	.word	0x000000ff
        /*00b4*/ 	.word	0x00000008
        /*00b8*/ 	.short	0x0100
        /*00ba*/ 	.byte	0x08
	.zero		1


	//   ....[3]....
        /*00bc*/ 	.word	0x00000260
        /*00c0*/ 	.word	0x000000ff
        /*00c4*/ 	.word	0x00000018
        /*00c8*/ 	.short	0x0100
        /*00ca*/ 	.byte	0x08
	.zero		1


	//   ....[4]....
        /*00cc*/ 	.word	0x000006f0
        /*00d0*/ 	.word	0x000000ff
        /*00d4*/ 	.word	0x00000030
        /*00d8*/ 	.short	0x0100
        /*00da*/ 	.byte	0x06
	.zero		1


	//   ....[5]....
        /*00dc*/ 	.word	0x00000770
        /*00e0*/ 	.word	0x000000ff
        /*00e4*/ 	.word	0x00000038
        /*00e8*/ 	.short	0x0100
        /*00ea*/ 	.byte	0x06
	.zero		1


	//   ....[6]....
        /*00ec*/ 	.word	0x00001500
        /*00f0*/ 	.word	0x00000003
        /*00f4*/ 	.word	0x00000000
        /*00f8*/ 	.short	0x010a
        /*00fa*/ 	.byte	0x3f
	.zero		1


	//   ....[7]....
        /*00fc*/ 	.word	0x00001540
        /*0100*/ 	.word	0x00000003
        /*0104*/ 	.word	0x00000000
        /*0108*/ 	.short	0x010a
        /*010a*/ 	.byte	0x3f
	.zero		1


	//   ....[8]....
        /*010c*/ 	.word	0x00002450
        /*0110*/ 	.word	0x00000004
        /*0114*/ 	.word	0x00000000
        /*0118*/ 	.short	0x010a
        /*011a*/ 	.byte	0x3f
	.zero		1


	//   ....[9]....
        /*011c*/ 	.word	0x00002490
        /*0120*/ 	.word	0x00000004
        /*0124*/ 	.word	0x00000000
        /*0128*/ 	.short	0x010a
        /*012a*/ 	.byte	0x3f
	.zero		1


	//   ....[10]....
        /*012c*/ 	.word	0x00003230
        /*0130*/ 	.word	0x00000004
        /*0134*/ 	.word	0x00000000
        /*0138*/ 	.short	0x0101
        /*013a*/ 	.byte	0x3f
	.zero		1


	//   ....[11]....
        /*013c*/ 	.word	0x00003410
        /*0140*/ 	.word	0x00000000
        /*0144*/ 	.word	0x00000000
        /*0148*/ 	.short	0x0101
        /*014a*/ 	.byte	0x3f
	.zero		1


	//   ....[12]....
        /*014c*/ 	.word	0x00005430
        /*0150*/ 	.word	0x00000016
        /*0154*/ 	.word	0x00000010
        /*0158*/ 	.short	0x010a
        /*015a*/ 	.byte	0x3f
	.zero		1


	//   ....[13]....
        /*015c*/ 	.word	0x00005a00
        /*0160*/ 	.word	0x00000003
        /*0164*/ 	.word	0x00000038
        /*0168*/ 	.short	0x0101
        /*016a*/ 	.byte	0x3f
	.zero		1


	//   ....[14]....
        /*016c*/ 	.word	0x00006150
        /*0170*/ 	.word	0x00000005
        /*0174*/ 	.word	0x00000000
        /*0178*/ 	.short	0x010a
        /*017a*/ 	.byte	0x3f
	.zero		1


	//   ....[15]....
        /*017c*/ 	.word	0x000061d0
        /*0180*/ 	.word	0x00000007
        /*0184*/ 	.word	0x00000000
        /*0188*/ 	.short	0x010a
        /*018a*/ 	.byte	0x3f
	.zero		1


	//   ....[16]....
        /*018c*/ 	.word	0x00006230
        /*0190*/ 	.word	0x00000003
        /*0194*/ 	.word	0x00000000
        /*0198*/ 	.short	0x010a
        /*019a*/ 	.byte	0x3f
	.zero		1


	//   ....[17]....
        /*019c*/ 	.word	0x00006280
        /*01a0*/ 	.word	0x00000004
        /*01a4*/ 	.word	0x00000000
        /*01a8*/ 	.short	0x010a
        /*01aa*/ 	.byte	0x3f
	.zero		1


	//   ....[18]....
        /*01ac*/ 	.word	0x00006350
        /*01b0*/ 	.word	0x00000016
        /*01b4*/ 	.word	0x00000010
        /*01b8*/ 	.short	0x010a
        /*01ba*/ 	.byte	0x3f
	.zero		1


	//   ....[19]....
        /*01bc*/ 	.word	0x00006420
        /*01c0*/ 	.word	0x00000005
        /*01c4*/ 	.word	0x00000000
        /*01c8*/ 	.short	0x010a
        /*01ca*/ 	.byte	0x3f
	.zero		1


	//----- nvinfo : EIATTR_NUM_MBARRIERS
	.align		4
.L_35:
        /*01cc*/ 	.byte	0x03, 0x38
        /*01ce*/ 	.short	0x0006


	//----- nvinfo : EIATTR_EXIT_INSTR_OFFSETS
	.align		4
        /*01d0*/ 	.byte	0x04, 0x1c
        /*01d2*/ 	.short	(.L_37 - .L_36)


	//   ....[0]....
.L_36:
        /*01d4*/ 	.word	0x00000920


	//   ....[1]....
        /*01d8*/ 	.word	0x00001120


	//   ....[2]....
        /*01dc*/ 	.word	0x00004b60


	//   ....[3]....
        /*01e0*/ 	.word	0x000050c0


	//   ....[4]....
        /*01e4*/ 	.word	0x00006220


	//----- nvinfo : EIATTR_MAX_THREADS
	.align		4
.L_37:
        /*01e8*/ 	.byte	0x04, 0x05
        /*01ea*/ 	.short	(.L_39 - .L_38)
.L_38:
        /*01ec*/ 	.word	0x00000180
        /*01f0*/ 	.word	0x00000001
        /*01f4*/ 	.word	0x00000001


	//----- nvinfo : EIATTR_CRS_STACK_SIZE
	.align		4
.L_39:
        /*01f8*/ 	.byte	0x04, 0x1e
        /*01fa*/ 	.short	(.L_41 - .L_40)
.L_40:
        /*01fc*/ 	.word	0x00000000


	//----- nvinfo : EIATTR_CBANK_PARAM_SIZE
	.align		4
.L_41:
        /*0200*/ 	.byte	0x03, 0x19
        /*0202*/ 	.short	0x0470


	//----- nvinfo : EIATTR_PARAM_CBANK
	.align		4
        /*0204*/ 	.byte	0x04, 0x0a
        /*0206*/ 	.short	(.L_43 - .L_42)
	.align		4
.L_42:
        /*0208*/ 	.word	index@(.nv.constant0._ZN7cutlass13device_kernelINS_4gemm6kernel13GemmUniversalIN4cute5tupleIJiiiiEEENS1_10collective13CollectiveMmaINS1_34MainloopSm90TmaGmmaWarpSpecializedILi2ENS5_IJNS4_1CILi2EEENSA_ILi1EEESC_EEENS1_35KernelTmaWarpSpecializedCooperativeEEENS5_IJNSA_ILi192EEENSA_ILi8EEENSA_ILi256EEEEEENS_10bfloat16_tENS5_IJlSC_lEEESK_SL_NS4_8TiledMMAINS4_8MMA_AtomIJNS4_4SM904GMMA26MMA_64x8x16_F32BF16BF16_SSILNSP_5MajorE0ELSR_0ELNSP_7ScaleInE1ELSS_1EEEEEENS4_6LayoutISD_NS5_IJSC_NSA_ILi0EEESW_EEEEENS5_IJNS4_10UnderscoreESZ_SZ_EEEEENS4_13SM90_TMA_LOADENS4_14ComposedLayoutINS4_7SwizzleILi3ELi4ELi3EEENS4_18smem_ptr_flag_bitsILi16EEENSV_INS5_IJSH_NSA_ILi64EEEEEENS5_IJS18_SC_EEEEEEEvNS4_8identityENS4_23SM90_TMA_LOAD_MULTICASTES1C_vS1D_EENS_8epilogue10collective6detail29Sm90TmaWarpSpecializedAdapterINS1H_15DefaultEpilogueISK_SL_SL_NS1G_6thread17LinearCombinationISK_Li1EffLNS1L_9ScaleType4KindE0ELNS_15FloatRoundStyleE2ESK_EENS1_15EpilogueDefaultEEEEEvvEEEEvNT_6ParamsE)
        /*020c*/ 	.short	0x0210
        /*020e*/ 	.short	0x0470


	//----- nvinfo : EIATTR_SW_WAR
	.align		4
.L_43:
        /*0210*/ 	.byte	0x04, 0x36
        /*0212*/ 	.short	(.L_45 - .L_44)
.L_44:
        /*0214*/ 	.word	0x00000008
.L_45:


//--------------------- .nv.callgraph             --------------------------
	.section	.nv.callgraph,"",@"SHT_CUDA_CALLGRAPH"
	.align	4
	.sectionentsize	8
	.align		4
        /*0000*/ 	.word	0x00000000
	.align		4
        /*0004*/ 	.word	0xffffffff
	.align		4
        /*0008*/ 	.word	index@(_ZN7cutlass13device_kernelINS_4gemm6kernel13GemmUniversalIN4cute5tupleIJiiiiEEENS1_10collective13CollectiveMmaINS1_34MainloopSm90TmaGmmaWarpSpecializedILi2ENS5_IJNS4_1CILi2EEENSA_ILi1EEESC_EEENS1_35KernelTmaWarpSpecializedCooperativeEEENS5_IJNSA_ILi192EEENSA_ILi8EEENSA_ILi256EEEEEENS_10bfloat16_tENS5_IJlSC_lEEESK_SL_NS4_8TiledMMAINS4_8MMA_AtomIJNS4_4SM904GMMA26MMA_64x8x16_F32BF16BF16_SSILNSP_5MajorE0ELSR_0ELNSP_7ScaleInE1ELSS_1EEEEEENS4_6LayoutISD_NS5_IJSC_NSA_ILi0EEESW_EEEEENS5_IJNS4_10UnderscoreESZ_SZ_EEEEENS4_13SM90_TMA_LOADENS4_14ComposedLayoutINS4_7SwizzleILi3ELi4ELi3EEENS4_18smem_ptr_flag_bitsILi16EEENSV_INS5_IJSH_NSA_ILi64EEEEEENS5_IJS18_SC_EEEEEEEvNS4_8identityENS4_23SM90_TMA_LOAD_MULTICASTES1C_vS1D_EENS_8epilogue10collective6detail29Sm90TmaWarpSpecializedAdapterINS1H_15DefaultEpilogueISK_SL_SL_NS1G_6thread17LinearCombinationISK_Li1EffLNS1L_9ScaleType4KindE0ELNS_15FloatRoundStyleE2ESK_EENS1_15EpilogueDefaultEEEEEvvEEEEvNT_6ParamsE)
	.align		4
        /*000c*/ 	.word	index@(__assertfail)
	.align		4
        /*0010*/ 	.word	0x00000000
	.align		4
        /*0014*/ 	.word	0xfffffffe
	.align		4
        /*0018*/ 	.word	0x00000000
	.align		4
        /*001c*/ 	.word	0xfffffffd
	.align		4
        /*0020*/ 	.word	0x00000000
	.align		4
        /*0024*/ 	.word	0xfffffffc


//--------------------- .nv.constant4             --------------------------
	.section	.nv.constant4,"a",@progbits
	.align	8
	.align		8
.nv.constant4:
        /*0000*/ 	.dword	__assertfail
	.align		8
        /*0008*/ 	.dword	__unnamed_1
	.align		8
        /*0010*/ 	.dword	_ZN39_INTERNAL_6f18c513_4_k_cu_ab2d57cd_68804cuda3std3__45__cpo5beginE
	.align		8
        /*0018*/ 	.dword	_ZN39_INTERNAL_6f18c513_4_k_cu_ab2d57cd_68804cuda3std3__45__cpo3endE
	.align		8
        /*0020*/ 	.dword	_ZN39_INTERNAL_6f18c513_4_k_cu_ab2d57cd_68804cuda3std3__45__cpo6cbeginE
	.align		8
        /*0028*/ 	.dword	_ZN39_INTERNAL_6f18c513_4_k_cu_ab2d57cd_68804cuda3std3__45__cpo4cendE
	.align		8
        /*0030*/ 	.dword	_ZN39_INTERNAL_6f18c513_4_k_cu_ab2d57cd_68804cuda3std3__441_GLOBAL__N__6f18c513_4_k_cu_ab2d57cd_68806ignoreE
	.align		8
        /*0038*/ 	.dword	_ZN39_INTERNAL_6f18c513_4_k_cu_ab2d57cd_68804cuda3std3__419piecewise_constructE
	.align		8
        /*0040*/ 	.dword	_ZN39_INTERNAL_6f18c513_4_k_cu_ab2d57cd_68804cuda3std3__48in_placeE
	.align		8
        /*0048*/ 	.dword	_ZN39_INTERNAL_6f18c513_4_k_cu_ab2d57cd_68804cuda3std6ranges3__45__cpo4swapE
	.align		8
        /*0050*/ 	.dword	_ZN39_INTERNAL_6f18c513_4_k_cu_ab2d57cd_68804cuda3std6ranges3__45__cpo9iter_moveE
	.align		8
        /*0058*/ 	.dword	_ZN39_INTERNAL_6f18c513_4_k_cu_ab2d57cd_68804cute7productE
	.align		8
        /*0060*/ 	.dword	_ZN39_INTERNAL_6f18c513_4_k_cu_ab2d57cd_68804cute1_E
	.align		8
        /*0068*/ 	.dword	$str$22
	.align		8
        /*0070*/ 	.dword	$str$23


//--------------------- .text._ZN7cutlass13device_kernelINS_4gemm6kernel13GemmUniversalIN4cute5tupleIJiiiiEEENS1_10collective13CollectiveMmaINS1_34MainloopSm90TmaGmmaWarpSpecializedILi2ENS5_IJNS4_1CILi2EEENSA_ILi1EEESC_EEENS1_35KernelTmaWarpSpecializedCooperativeEEENS5_IJNSA_ILi192EEENSA_ILi8EEENSA_ILi256EEEEEENS_10bfloat16_tENS5_IJlSC_lEEESK_SL_NS4_8TiledMMAINS4_8MMA_AtomIJNS4_4SM904GMMA26MMA_64x8x16_F32BF16BF16_SSILNSP_5MajorE0ELSR_0ELNSP_7ScaleInE1ELSS_1EEEEEENS4_6LayoutISD_NS5_IJSC_NSA_ILi0EEESW_EEEEENS5_IJNS4_10UnderscoreESZ_SZ_EEEEENS4_13SM90_TMA_LOADENS4_14ComposedLayoutINS4_7SwizzleILi3ELi4ELi3EEENS4_18smem_ptr_flag_bitsILi16EEENSV_INS5_IJSH_NSA_ILi64EEEEEENS5_IJS18_SC_EEEEEEEvNS4_8identityENS4_23SM90_TMA_LOAD_MULTICASTES1C_vS1D_EENS_8epilogue10collective6detail29Sm90TmaWarpSpecializedAdapterINS1H_15DefaultEpilogueISK_SL_SL_NS1G_6thread17LinearCombinationISK_Li1EffLNS1L_9ScaleType4KindE0ELNS_15FloatRoundStyleE2ESK_EENS1_15EpilogueDefaultEEEEEvvEEEEvNT_6ParamsE --------------------------
	.section	.text._ZN7cutlass13device_kernelINS_4gemm6kernel13GemmUniversalIN4cute5tupleIJiiiiEEENS1_10collective13CollectiveMmaINS1_34MainloopSm90TmaGmmaWarpSpecializedILi2ENS5_IJNS4_1CILi2EEENSA_ILi1EEESC_EEENS1_35KernelTmaWarpSpecializedCooperativeEEENS5_IJNSA_ILi192EEENSA_ILi8EEENSA_ILi256EEEEEENS_10bfloat16_tENS5_IJlSC_lEEESK_SL_NS4_8TiledMMAINS4_8MMA_AtomIJNS4_4SM904GMMA26MMA_64x8x16_F32BF16BF16_SSILNSP_5MajorE0ELSR_0ELNSP_7ScaleInE1ELSS_1EEEEEENS4_6LayoutISD_NS5_IJSC_NSA_ILi0EEESW_EEEEENS5_IJNS4_10UnderscoreESZ_SZ_EEEEENS4_13SM90_TMA_LOADENS4_14ComposedLayoutINS4_7SwizzleILi3ELi4ELi3EEENS4_18smem_ptr_flag_bitsILi16EEENSV_INS5_IJSH_NSA_ILi64EEEEEENS5_IJS18_SC_EEEEEEEvNS4_8identityENS4_23SM90_TMA_LOAD_MULTICASTES1C_vS1D_EENS_8epilogue10collective6detail29Sm90TmaWarpSpecializedAdapterINS1H_15DefaultEpilogueISK_SL_SL_NS1G_6thread17LinearCombinationISK_Li1EffLNS1L_9ScaleType4KindE0ELNS_15FloatRoundStyleE2ESK_EENS1_15EpilogueDefaultEEEEEvvEEEEvNT_6ParamsE,"ax",@progbits
	.align	128
.text._ZN7cutlass13device_kernelINS_4gemm6kernel13GemmUniversalIN4cute5tupleIJiiiiEEENS1_10collective13CollectiveMmaINS1_34MainloopSm90TmaGmmaWarpSpecializedILi2ENS5_IJNS4_1CILi2EEENSA_ILi1EEESC_EEENS1_35KernelTmaWarpSpecializedCooperativeEEENS5_IJNSA_ILi192EEENSA_ILi8EEENSA_ILi256EEEEEENS_10bfloat16_tENS5_IJlSC_lEEESK_SL_NS4_8TiledMMAINS4_8MMA_AtomIJNS4_4SM904GMMA26MMA_64x8x16_F32BF16BF16_SSILNSP_5MajorE0ELSR_0ELNSP_7ScaleInE1ELSS_1EEEEEENS4_6LayoutISD_NS5_IJSC_NSA_ILi0EEESW_EEEEENS5_IJNS4_10UnderscoreESZ_SZ_EEEEENS4_13SM90_TMA_LOADENS4_14ComposedLayoutINS4_7SwizzleILi3ELi4ELi3EEENS4_18smem_ptr_flag_bitsILi16EEENSV_INS5_IJSH_NSA_ILi64EEEEEENS5_IJS18_SC_EEEEEEEvNS4_8identityENS4_23SM90_TMA_LOAD_MULTICASTES1C_vS1D_EENS_8epilogue10collective6detail29Sm90TmaWarpSpecializedAdapterINS1H_15DefaultEpilogueISK_SL_SL_NS1G_6thread17LinearCombinationISK_Li1EffLNS1L_9ScaleType4KindE0ELNS_15FloatRoundStyleE2ESK_EENS1_15EpilogueDefaultEEEEEvvEEEEvNT_6ParamsE:
        .type           _ZN7cutlass13device_kernelINS_4gemm6kernel13GemmUniversalIN4cute5tupleIJiiiiEEENS1_10collective13CollectiveMmaINS1_34MainloopSm90TmaGmmaWarpSpecializedILi2ENS5_IJNS4_1CILi2EEENSA_ILi1EEESC_EEENS1_35KernelTmaWarpSpecializedCooperativeEEENS5_IJNSA_ILi192EEENSA_ILi8EEENSA_ILi256EEEEEENS_10bfloat16_tENS5_IJlSC_lEEESK_SL_NS4_8TiledMMAINS4_8MMA_AtomIJNS4_4SM904GMMA26MMA_64x8x16_F32BF16BF16_SSILNSP_5MajorE0ELSR_0ELNSP_7ScaleInE1ELSS_1EEEEEENS4_6LayoutISD_NS5_IJSC_NSA_ILi0EEESW_EEEEENS5_IJNS4_10UnderscoreESZ_SZ_EEEEENS4_13SM90_TMA_LOADENS4_14ComposedLayoutINS4_7SwizzleILi3ELi4ELi3EEENS4_18smem_ptr_flag_bitsILi16EEENSV_INS5_IJSH_NSA_ILi64EEEEEENS5_IJS18_SC_EEEEEEEvNS4_8identityENS4_23SM90_TMA_LOAD_MULTICASTES1C_vS1D_EENS_8epilogue10collective6detail29Sm90TmaWarpSpecializedAdapterINS1H_15DefaultEpilogueISK_SL_SL_NS1G_6thread17LinearCombinationISK_Li1EffLNS1L_9ScaleType4KindE0ELNS_15FloatRoundStyleE2ESK_EENS1_15EpilogueDefaultEEEEEvvEEEEvNT_6ParamsE,@function
        .size           _ZN7cutlass13device_kernelINS_4gemm6kernel13GemmUniversalIN4cute5tupleIJiiiiEEENS1_10collective13CollectiveMmaINS1_34MainloopSm90TmaGmmaWarpSpecializedILi2ENS5_IJNS4_1CILi2EEENSA_ILi1EEESC_EEENS1_35KernelTmaWarpSpecializedCooperativeEEENS5_IJNSA_ILi192EEENSA_ILi8EEENSA_ILi256EEEEEENS_10bfloat16_tENS5_IJlSC_lEEESK_SL_NS4_8TiledMMAINS4_8MMA_AtomIJNS4_4SM904GMMA26MMA_64x8x16_F32BF16BF16_SSILNSP_5MajorE0ELSR_0ELNSP_7ScaleInE1ELSS_1EEEEEENS4_6LayoutISD_NS5_IJSC_NSA_ILi0EEESW_EEEEENS5_IJNS4_10UnderscoreESZ_SZ_EEEEENS4_13SM90_TMA_LOADENS4_14ComposedLayoutINS4_7SwizzleILi3ELi4ELi3EEENS4_18smem_ptr_flag_bitsILi16EEENSV_INS5_IJSH_NSA_ILi64EEEEEENS5_IJS18_SC_EEEEEEEvNS4_8identityENS4_23SM90_TMA_LOAD_MULTICASTES1C_vS1D_EENS_8epilogue10collective6detail29Sm90TmaWarpSpecializedAdapterINS1H_15DefaultEpilogueISK_SL_SL_NS1G_6thread17LinearCombinationISK_Li1EffLNS1L_9ScaleType4KindE0ELNS_15FloatRoundStyleE2ESK_EENS1_15EpilogueDefaultEEEEEvvEEEEvNT_6ParamsE,(.L_x_79 - _ZN7cutlass13device_kernelINS_4gemm6kernel13GemmUniversalIN4cute5tupleIJiiiiEEENS1_10collective13CollectiveMmaINS1_34MainloopSm90TmaGmmaWarpSpecializedILi2ENS5_IJNS4_1CILi2EEENSA_ILi1EEESC_EEENS1_35KernelTmaWarpSpecializedCooperativeEEENS5_IJNSA_ILi192EEENSA_ILi8EEENSA_ILi256EEEEEENS_10bfloat16_tENS5_IJlSC_lEEESK_SL_NS4_8TiledMMAINS4_8MMA_AtomIJNS4_4SM904GMMA26MMA_64x8x16_F32BF16BF16_SSILNSP_5MajorE0ELSR_0ELNSP_7ScaleInE1ELSS_1EEEEEENS4_6LayoutISD_NS5_IJSC_NSA_ILi0EEESW_EEEEENS5_IJNS4_10UnderscoreESZ_SZ_EEEEENS4_13SM90_TMA_LOADENS4_14ComposedLayoutINS4_7SwizzleILi3ELi4ELi3EEENS4_18smem_ptr_flag_bitsILi16EEENSV_INS5_IJSH_NSA_ILi64EEEEEENS5_IJS18_SC_EEEEEEEvNS4_8identityENS4_23SM90_TMA_LOAD_MULTICASTES1C_vS1D_EENS_8epilogue10collective6detail29Sm90TmaWarpSpecializedAdapterINS1H_15DefaultEpilogueISK_SL_SL_NS1G_6thread17LinearCombinationISK_Li1EffLNS1L_9ScaleType4KindE0ELNS_15FloatRoundStyleE2ESK_EENS1_15EpilogueDefaultEEEEEvvEEEEvNT_6ParamsE)
        .other          _ZN7cutlass13device_kernelINS_4gemm6kernel13GemmUniversalIN4cute5tupleIJiiiiEEENS1_10collective13CollectiveMmaINS1_34MainloopSm90TmaGmmaWarpSpecializedILi2ENS5_IJNS4_1CILi2EEENSA_ILi1EEESC_EEENS1_35KernelTmaWarpSpecializedCooperativeEEENS5_IJNSA_ILi192EEENSA_ILi8EEENSA_ILi256EEEEEENS_10bfloat16_tENS5_IJlSC_lEEESK_SL_NS4_8TiledMMAINS4_8MMA_AtomIJNS4_4SM904GMMA26MMA_64x8x16_F32BF16BF16_SSILNSP_5MajorE0ELSR_0ELNSP_7ScaleInE1ELSS_1EEEEEENS4_6LayoutISD_NS5_IJSC_NSA_ILi0EEESW_EEEEENS5_IJNS4_10UnderscoreESZ_SZ_EEEEENS4_13SM90_TMA_LOADENS4_14ComposedLayoutINS4_7SwizzleILi3ELi4ELi3EEENS4_18smem_ptr_flag_bitsILi16EEENSV_INS5_IJSH_NSA_ILi64EEEEEENS5_IJS18_SC_EEEEEEEvNS4_8identityENS4_23SM90_TMA_LOAD_MULTICASTES1C_vS1D_EENS_8epilogue10collective6detail29Sm90TmaWarpSpecializedAdapterINS1H_15DefaultEpilogueISK_SL_SL_NS1G_6thread17LinearCombinationISK_Li1EffLNS1L_9ScaleType4KindE0ELNS_15FloatRoundStyleE2ESK_EENS1_15EpilogueDefaultEEEEEvvEEEEvNT_6ParamsE,@"STO_CUDA_ENTRY STV_DEFAULT"
_ZN7cutlass13device_kernelINS_4gemm6kernel13GemmUniversalIN4cute5tupleIJiiiiEEENS1_10collective13CollectiveMmaINS1_34MainloopSm90TmaGmmaWarpSpecializedILi2ENS5_IJNS4_1CILi2EEENSA_ILi1EEESC_EEENS1_35KernelTmaWarpSpecializedCooperativeEEENS5_IJNSA_ILi192EEENSA_ILi8EEENSA_ILi256EEEEEENS_10bfloat16_tENS5_IJlSC_lEEESK_SL_NS4_8TiledMMAINS4_8MMA_AtomIJNS4_4SM904GMMA26MMA_64x8x16_F32BF16BF16_SSILNSP_5MajorE0ELSR_0ELNSP_7ScaleInE1ELSS_1EEEEEENS4_6LayoutISD_NS5_IJSC_NSA_ILi0EEESW_EEEEENS5_IJNS4_10UnderscoreESZ_SZ_EEEEENS4_13SM90_TMA_LOADENS4_14ComposedLayoutINS4_7SwizzleILi3ELi4ELi3EEENS4_18smem_ptr_flag_bitsILi16EEENSV_INS5_IJSH_NSA_ILi64EEEEEENS5_IJS18_SC_EEEEEEEvNS4_8identityENS4_23SM90_TMA_LOAD_MULTICASTES1C_vS1D_EENS_8epilogue10collective6detail29Sm90TmaWarpSpecializedAdapterINS1H_15DefaultEpilogueISK_SL_SL_NS1G_6thread17LinearCombinationISK_Li1EffLNS1L_9ScaleType4KindE0ELNS_15FloatRoundStyleE2ESK_EENS1_15EpilogueDefaultEEEEEvvEEEEvNT_6ParamsE:
[----:B------:R-:W0:Y:S01]  /*0000*/  LDC R1, c[0x0][0x28] ;  /* 0x00000a00ff017b82 */ /* 0x000e220000000800 */
[----:B------:R-:W1:Y:S01]  /*0010*/  S2R R22, SR_TID.X ;  /* 0x0000000000167919 */ /* 0x000e620000002100 */
[----:B------:R-:W-:Y:S01]  /*0020*/  ELECT P0, URZ, PT ;  /* 0x00000000003f782f */ /* 0x000fe20003800000 */
[----:B------:R-:W-:Y:S01]  /*0030*/  BSSY B0, `(.L_x_0) ;  /* 0x000000f000007945 */ /* 0x000fe20003800000 */
[--C-:B-1----:R-:W-:Y:S02]  /*0040*/  SHF.R.U32.HI R0, RZ, 0x5, R22.reuse ;  /* 0x00000005ff007819 */ /* 0x102fe40000011616 */
[----:B------:R-:W-:-:S03]  /*0050*/  SHF.R.U32.HI R38, RZ, 0x7, R22 ;  /* 0x00000007ff267819 */ /* 0x000fc60000011616 */
[----:B------:R-:W1:Y:S04]  /*0060*/  SHFL.IDX PT, R2, R0, RZ, 0x1f ;  /* 0x00001fff00027589 */ /* 0x000e6800000e0000 */
[----:B------:R2:W3:Y:S01]  /*0070*/  SHFL.IDX PT, R5, R38, RZ, 0x1f ;  /* 0x00001fff26057589 */ /* 0x0004e200000e0000 */
[----:B-1----:R-:W-:-:S13]  /*0080*/  ISETP.NE.OR P0, PT, R2, RZ, !P0 ;  /* 0x000000ff0200720c */ /* 0x002fda0004705670 */
[----:B0-23--:R-:W-:Y:S05]  /*0090*/  @P0 BRA `(.L_x_1) ;  /* 0x0000000000200947 */ /* 0x00dfea0003800000 */
[----:B------:R-:W-:Y:S02]  /*00a0*/  ULDC.64 UR4, c[0x0][0x198] ;  /* 0x0000660000047ab9 */ /* 0x000fe40000000a00 */
[----:B------:R-:W-:Y:S02]  /*00b0*/  UIADD3 UR6, UP0, UR4, 0xf0, URZ ;  /* 0x000000f004067890 */ /* 0x000fe4000ff1e03f */
[----:B------:R-:W-:Y:S02]  /*00c0*/  UIADD3 UR4, UP1, UR4, 0x1f0, URZ ;  /* 0x000001f004047890 */ /* 0x000fe4000ff3e03f */
[----:B------:R-:W-:Y:S02]  /*00d0*/  UIADD3.X UR7, URZ, UR5, URZ, UP0, !UPT ;  /* 0x000000053f077290 */ /* 0x000fe400087fe43f */
[----:B------:R-:W-:-:S07]  /*00e0*/  UIADD3.X UR5, URZ, UR5, URZ, UP1, !UPT ;  /* 0x000000053f057290 */ /* 0x000fce0008ffe43f */
[----:B------:R0:W-:Y:S02]  /*00f0*/  UTMACCTL.PF [UR6] ;  /* 0x00000000060079b9 */ /* 0x0001e40008040000 */
[----:B------:R0:W-:Y:S02]  /*0100*/  UTMACCTL.PF [UR4] ;  /* 0x00000000040079b9 */ /* 0x0001e40008040000 */
[----:B0-----:R-:W-:Y:S01]  /*0110*/  NOP ;  /* 0x0000000000007918 */ /* 0x001fe20000000000 */
.L_x_1:
[----:B------:R-:W-:Y:S05]  /*0120*/  BSYNC B0 ;  /* 0x0000000000007941 */ /* 0x000fea0003800000 */
.L_x_0:
[----:B------:R-:W0:Y:S02]  /*0130*/  SHFL.IDX PT, R3, R0, RZ, 0x1f ;  /* 0x00001fff00037589 */ /* 0x000e2400000e0000 */
[----:B0-----:R-:W-:-:S13]  /*0140*/  ISETP.NE.AND P0, PT, R3, RZ, PT ;  /* 0x000000ff0300720c */ /* 0x001fda0003f05270 */
[----:B------:R-:W-:Y:S05]  /*0150*/  @P0 BRA `(.L_x_2) ;  /* 0x0000000000480947 */ /* 0x000fea0003800000 */
[----:B------:R-:W0:Y:S01]  /*0160*/  S2UR UR8, SR_CgaCtaId ;  /* 0x00000000000879c3 */ /* 0x000e220000008800 */
[----:B------:R-:W-:Y:S01]  /*0170*/  UMOV UR4, 0x400 ;  /* 0x0000040000047882 */ /* 0x000fe20000000000 */
[----:B------:R-:W-:Y:S01]  /*0180*/  UMOV UR5, 0x1 ;  /* 0x0000000100057882 */ /* 0x000fe20000000000 */
[----:B------:R-:W-:Y:S01]  /*0190*/  UMOV UR6, 0x4 ;  /* 0x0000000400067882 */ /* 0x000fe20000000000 */
[----:B------:R-:W-:Y:S01]  /*01a0*/  ELECT P0, URZ, PT ;  /* 0x00000000003f782f */ /* 0x000fe20003800000 */
[----:B------:R-:W-:-:S04]  /*01b0*/  UIADD3 UR6, -UR6, 0x100000, URZ ;  /* 0x0010000006067890 */ /* 0x000fc8000fffe13f */
[----:B------:R-:W-:Y:S02]  /*01c0*/  USHF.L.U32 UR7, UR6, 0xb, URZ ;  /* 0x0000000b06077899 */ /* 0x000fe4000800063f */
[----:B------:R-:W-:Y:S02]  /*01d0*/  USHF.L.U32 UR6, UR6, 0x1, URZ ;  /* 0x0000000106067899 */ /* 0x000fe4000800063f */
[----:B0-----:R-:W-:Y:S02]  /*01e0*/  ULEA UR8, UR8, UR4, 0x18 ;  /* 0x0000000408087291 */ /* 0x001fe4000f8ec03f */
[----:B------:R-:W-:-:S04]  /*01f0*/  UIADD3 UR4, -UR5, 0x100000, URZ ;  /* 0x0010000005047890 */ /* 0x000fc8000fffe13f */
[----:B------:R-:W-:Y:S02]  /*0200*/  USHF.L.U32 UR5, UR4, 0xb, URZ ;  /* 0x0000000b04057899 */ /* 0x000fe4000800063f */
[----:B------:R-:W-:Y:S01]  /*0210*/  USHF.L.U32 UR4, UR4, 0x1, URZ ;  /* 0x0000000104047899 */ /* 0x000fe2000800063f */
[----:B------:R-:W0:Y:S11]  /*0220*/  FENCE.VIEW.ASYNC.S ;  /* 0x00000000000073c6 */ /* 0x000e360000000000 */
[----:B0-----:R0:W1:Y:S01]  /*0230*/  SYNCS.EXCH.64 URZ, [UR8], UR4 ;  /* 0x00000004083f75b2 */ /* 0x0010620008000100 */
[----:B------:R0:W2:Y:S01]  /*0240*/  SYNCS.EXCH.64 URZ, [UR8+0x10], UR6 ;  /* 0x00001006083f75b2 */ /* 0x0000a20008000100 */
[----:B------:R0:W3:Y:S01]  /*0250*/  SYNCS.EXCH.64 URZ, [UR8+0x8], UR4 ;  /* 0x00000804083f75b2 */ /* 0x0000e20008000100 */
[----:B------:R0:W4:Y:S01]  /*0260*/  SYNCS.EXCH.64 URZ, [UR8+0x18], UR6 ;  /* 0x00001806083f75b2 */ /* 0x0001220008000100 */
[----:B------:R-:W-:Y:S01]  /*0270*/  NOP ;  /* 0x0000000000007918 */ /* 0x000fe20000000000 */
.L_x_2:
[----:B------:R-:W-:Y:S01]  /*0280*/  SHF.R.S32.HI R7, RZ, 0x1f, R22 ;  /* 0x0000001fff077819 */ /* 0x000fe20000011416 */
[----:B------:R-:W5:Y:S01]  /*0290*/  SHFL.IDX PT, R0, R0, RZ, 0x1f ;  /* 0x00001fff00007589 */ /* 0x000f6200000e0000 */
[----:B0-----:R-:W0:Y:S01]  /*02a0*/  S2UR UR8, SR_CTAID.X ;  /* 0x00000000000879c3 */ /* 0x001e220000002500 */
[----:B------:R-:W-:Y:S02]  /*02b0*/  ELECT P0, URZ, PT ;  /* 0x00000000003f782f */ /* 0x000fe40003800000 */
[----:B------:R-:W-:Y:S01]  /*02c0*/  LEA.HI R7, R7, R22, RZ, 0x7 ;  /* 0x0000001607077211 */ /* 0x000fe200078f38ff */
[----:B------:R-:W1:Y:S01]  /*02d0*/  S2R R4, SR_CTAID.Y ;  /* 0x0000000000047919 */ /* 0x000e620000002600 */
[----:B------:R-:W-:Y:S01]  /*02e0*/  SHF.R.S32.HI R6, RZ, 0x1f, R3 ;  /* 0x0000001fff067819 */ /* 0x000fe20000011403 */
[----:B------:R-:W-:Y:S01]  /*02f0*/  ULDC UR4, c[0x0][0x150] ;  /* 0x0000540000047ab9 */ /* 0x000fe20000000800 */
[----:B------:R-:W-:Y:S01]  /*0300*/  LOP3.LUT R7, R7, 0xffffff80, RZ, 0xc0, !PT ;  /* 0xffffff8007077812 */ /* 0x000fe200078ec0ff */
[----:B------:R-:W-:Y:S01]  /*0310*/  NOP ;  /* 0x0000000000007918 */ /* 0x000fe20000000000 */
[----:B------:R-:W-:Y:S01]  /*0320*/  LEA.HI R6, R6, R3, RZ, 0x2 ;  /* 0x0000000306067211 */ /* 0x000fe200078f10ff */
[----:B------:R-:W2:Y:S01]  /*0330*/  LDC R10, c[0x0][0x144] ;  /* 0x00005100ff0a7b82 */ /* 0x000ea20000000800 */
[----:B------:R-:W-:Y:S01]  /*0340*/  NOP ;  /* 0x0000000000007918 */ /* 0x000fe20000000000 */
[----:B------:R-:W-:Y:S01]  /*0350*/  IMAD.IADD R8, R22, 0x1, -R7 ;  /* 0x0000000116087824 */ /* 0x000fe200078e0a07 */
[----:B------:R-:W-:Y:S01]  /*0360*/  LOP3.LUT R6, R6, 0x3ffffffc, RZ, 0xc0, !PT ;  /* 0x3ffffffc06067812 */ /* 0x000fe200078ec0ff */
[----:B------:R-:W-:Y:S01]  /*0370*/  IMAD.MOV.U32 R28, RZ, RZ, 0x1 ;  /* 0x00000001ff1c7424 */ /* 0x000fe200078e00ff */
[----:B------:R-:W-:-:S02]  /*0380*/  ISETP.NE.AND P3, PT, R5, RZ, PT ;  /* 0x000000ff0500720c */ /* 0x000fc40003f65270 */
[----:B------:R-:W-:Y:S01]  /*0390*/  SHF.R.S32.HI R7, RZ, 0x1f, R8 ;  /* 0x0000001fff077819 */ /* 0x000fe20000011408 */
[----:B------:R-:W-:Y:S01]  /*03a0*/  IMAD.IADD R6, R3, 0x1, -R6 ;  /* 0x0000000103067824 */ /* 0x000fe200078e0a06 */
[----:B------:R-:W3:Y:S01]  /*03b0*/  LDC R12, c[0x0][0x140] ;  /* 0x00005000ff0c7b82 */ /* 0x000ee20000000800 */
[----:B------:R-:W-:Y:S02]  /*03c0*/  SHF.R.S32.HI R3, RZ, 0x1f, R2 ;  /* 0x0000001fff037819 */ /* 0x000fe40000011402 */
[----:B------:R-:W-:Y:S02]  /*03d0*/  LEA.HI R7, R7, R8, RZ, 0x3 ;  /* 0x0000000807077211 */ /* 0x000fe400078f18ff */
[----:B-----5:R-:W-:Y:S02]  /*03e0*/  ISETP.NE.OR P0, PT, R0, RZ, !P0 ;  /* 0x000000ff0000720c */ /* 0x020fe40004705670 */
[--C-:B------:R-:W-:Y:S02]  /*03f0*/  SHF.R.S32.HI R0, RZ, 0x3, R7.reuse ;  /* 0x00000003ff007819 */ /* 0x100fe40000011407 */
[----:B------:R-:W-:-:S02]  /*0400*/  SHF.R.S32.HI R7, RZ, 0x1f, R7 ;  /* 0x0000001fff077819 */ /* 0x000fc40000011407 */
[----:B0-----:R-:W-:Y:S02]  /*0410*/  I2FP.F32.U32 R9, UR8 ;  /* 0x0000000800097c45 */ /* 0x001fe40008201000 */
[----:B------:R-:W-:Y:S02]  /*0420*/  LEA.HI R7, R7, R0, RZ, 0x2 ;  /* 0x0000000007077211 */ /* 0x000fe400078f10ff */
[----:B------:R-:W-:Y:S01]  /*0430*/  LEA.HI R3, R3, R2, RZ, 0x2 ;  /* 0x0000000203037211 */ /* 0x000fe200078f10ff */
[----:B------:R-:W-:Y:S01]  /*0440*/  FMUL R9, R9, UR4 ;  /* 0x0000000409097c20 */ /* 0x000fe20008400000 */
[----:B------:R-:W-:Y:S01]  /*0450*/  LOP3.LUT R7, R7, 0xfffffffc, RZ, 0xc0, !PT ;  /* 0xfffffffc07077812 */ /* 0x000fe200078ec0ff */
[----:B------:R-:W-:Y:S01]  /*0460*/  VOTEU.ALL UP0, P0 ;  /* 0x00000000003f7886 */ /* 0x000fe20000000000 */
[----:B------:R-:W-:Y:S01]  /*0470*/  ULDC UR4, c[0x0][0x154] ;  /* 0x0000550000047ab9 */ /* 0x000fe20000000800 */
[----:B------:R-:W-:Y:S01]  /*0480*/  LOP3.LUT R3, R3, 0xfffffffc, RZ, 0xc0, !PT ;  /* 0xfffffffc03037812 */ /* 0x000fe200078ec0ff */
[----:B------:R-:W-:Y:S01]  /*0490*/  VOTEU.ALL UP1, P0 ;  /* 0x00000000003f7886 */ /* 0x000fe20000020000 */
[----:B------:R-:W0:Y:S01]  /*04a0*/  F2I.U32.TRUNC.NTZ R9, R9 ;  /* 0x0000000900097305 */ /* 0x000e22000020f000 */
[----:B------:R-:W-:Y:S01]  /*04b0*/  IMAD.IADD R7, R0, 0x1, -R7 ;  /* 0x0000000100077824 */ /* 0x000fe200078e0a07 */
[----:B------:R-:W5:Y:S01]  /*04c0*/  @!UP0 S2UR UR7, SR_CgaCtaId ;  /* 0x00000000000789c3 */ /* 0x000f620000008800 */
[----:B------:R-:W-:Y:S01]  /*04d0*/  IMAD.IADD R2, R2, 0x1, -R3 ;  /* 0x0000000102027824 */ /* 0x000fe200078e0a03 */
[----:B------:R-:W-:Y:S01]  /*04e0*/  @!UP0 UMOV UR6, 0x400 ;  /* 0x0000040000068882 */ /* 0x000fe20000000000 */
[----:B------:R-:W-:Y:S01]  /*04f0*/  IMAD R23, R6, 0x4, R7 ;  /* 0x0000000406177824 */ /* 0x000fe200078e0207 */
[----:B-1----:R-:W-:-:S02]  /*0500*/  I2FP.F32.U32 R6, R4 ;  /* 0x0000000400067245 */ /* 0x002fc40000201000 */
[----:B------:R-:W-:Y:S02]  /*0510*/  ISETP.NE.AND P1, PT, R2, 0x3, PT ;  /* 0x000000030200780c */ /* 0x000fe40003f25270 */
[----:B------:R-:W-:Y:S01]  /*0520*/  LEA.HI R0, R23, R23, RZ, 0x1 ;  /* 0x0000001717007211 */ /* 0x000fe200078f08ff */
[----:B------:R-:W-:Y:S01]  /*0530*/  FMUL R11, R6, UR4 ;  /* 0x00000004060b7c20 */ /* 0x000fe20008400000 */
[----:B------:R-:W1:Y:S01]  /*0540*/  LDC R7, c[0x0][0x148] ;  /* 0x00005200ff077b82 */ /* 0x000e620000000800 */
[----:B------:R-:W-:Y:S01]  /*0550*/  UMOV UR4, 0x20 ;  /* 0x0000002000047882 */ /* 0x000fe20000000000 */
[----:B------:R-:W-:Y:S01]  /*0560*/  LOP3.LUT R0, R0, 0xfffffffe, RZ, 0xc0, !PT ;  /* 0xfffffffe00007812 */ /* 0x000fe200078ec0ff */
[----:B0-----:R-:W-:Y:S01]  /*0570*/  IMAD.MOV R13, RZ, RZ, -R9 ;  /* 0x000000ffff0d7224 */ /* 0x001fe200078e0a09 */
[----:B------:R-:W-:-:S04]  /*0580*/  @!UP0 UIADD3 UR4, -UR4, 0x100000, URZ ;  /* 0x0010000004048890 */ /* 0x000fc8000fffe13f */
[----:B------:R-:W-:Y:S02]  /*0590*/  @!UP0 USHF.L.U32 UR5, UR4, 0xb, URZ ;  /* 0x0000000b04058899 */ /* 0x000fe4000800063f */
[----:B------:R-:W-:Y:S01]  /*05a0*/  @!UP0 USHF.L.U32 UR4, UR4, 0x1, URZ ;  /* 0x0000000104048899 */ /* 0x000fe2000800063f */
[----:B------:R-:W0:Y:S01]  /*05b0*/  F2I.U32.TRUNC.NTZ R11, R11 ;  /* 0x0000000b000b7305 */ /* 0x000e22000020f000 */
[----:B---3--:R-:W-:Y:S01]  /*05c0*/  ISETP.EQ.U32.AND P2, PT, R12, 0x1, PT ;  /* 0x000000010c00780c */ /* 0x008fe20003f42070 */
[----:B--2---:R-:W-:Y:S01]  /*05d0*/  IMAD R6, R10, R13, UR8 ;  /* 0x000000080a067e24 */ /* 0x004fe2000f8e020d */
[----:B------:R-:W-:Y:S01]  /*05e0*/  ISETP.EQ.OR P1, PT, R2, RZ, !P1 ;  /* 0x000000ff0200720c */ /* 0x000fe20004f22670 */
[C---:B------:R-:W-:Y:S02]  /*05f0*/  IMAD.IADD R9, R23.reuse, 0x1, -R0 ;  /* 0x0000000117097824 */ /* 0x040fe400078e0a00 */
[----:B------:R-:W-:Y:S01]  /*0600*/  IMAD.SHL.U32 R0, R23, 0x4, RZ ;  /* 0x0000000417007824 */ /* 0x000fe200078e00ff */
[C---:B------:R-:W-:Y:S01]  /*0610*/  ISETP.EQ.AND P1, PT, R5.reuse, RZ, P1 ;  /* 0x000000ff0500720c */ /* 0x040fe20000f22270 */
[----:B------:R-:W-:Y:S01]  /*0620*/  VIADD R10, R5, 0xffffffff ;  /* 0xffffffff050a7836 */ /* 0x000fe20000000000 */
[----:B------:R-:W-:Y:S01]  /*0630*/  ISETP.NE.AND P4, PT, R9, R6, PT ;  /* 0x000000060900720c */ /* 0x000fe20003f85270 */
[----:B-----5:R-:W-:Y:S01]  /*0640*/  @!UP0 ULEA UR6, UR7, UR6, 0x18 ;  /* 0x0000000607068291 */ /* 0x020fe2000f8ec03f */
[----:B------:R-:W-:Y:S01]  /*0650*/  LOP3.LUT R23, R23, 0xc, R0, 0x78, !PT ;  /* 0x0000000c17177812 */ /* 0x000fe200078e7800 */
[----:B------:R-:W-:Y:S01]  /*0660*/  VOTEU.ALL UP0, P0 ;  /* 0x00000000003f7886 */ /* 0x000fe20000000000 */
[----:B------:R-:W-:Y:S01]  /*0670*/  LOP3.LUT P0, RZ, R8, 0x7, RZ, 0xc0, !PT ;  /* 0x0000000708ff7812 */ /* 0x000fe2000780c0ff */
[----:B0-----:R-:W-:Y:S01]  /*0680*/  IMAD.MOV R24, RZ, RZ, -R11 ;  /* 0x000000ffff187224 */ /* 0x001fe200078e0a0b */
[----:B------:R-:W-:-:S02]  /*0690*/  ISETP.GE.U32.AND P6, PT, R10, 0x2, PT ;  /* 0x000000020a00780c */ /* 0x000fc40003fc6070 */
[----:B------:R-:W-:Y:S01]  /*06a0*/  ISETP.LT.U32.AND P0, PT, R23, 0x2, !P0 ;  /* 0x000000021700780c */ /* 0x000fe20004701070 */
[----:B-1----:R-:W-:Y:S01]  /*06b0*/  IMAD R3, R7, R24, R4 ;  /* 0x0000001807037224 */ /* 0x002fe200078e0204 */
[----:B------:R-:W-:-:S03]  /*06c0*/  SEL R16, RZ, 0x1, !P1 ;  /* 0x00000001ff107807 */ /* 0x000fc60004800000 */
[----:B------:R-:W-:Y:S01]  /*06d0*/  @P4 LEA.HI R0, R23, R23, RZ, 0x1 ;  /* 0x0000001717004211 */ /* 0x000fe200078f08ff */
[----:B------:R-:W0:Y:S02]  /*06e0*/  FENCE.VIEW.ASYNC.S ;  /* 0x00000000000073c6 */ /* 0x000e240000000000 */
[----:B0-----:R0:W1:Y:S01]  /*06f0*/  @!UP0 SYNCS.EXCH.64 URZ, [UR6+0x30], UR4 ;  /* 0x00003004063f85b2 */ /* 0x0010620008000100 */
[----:B------:R-:W-:Y:S02]  /*0700*/  SEL R16, R16, 0x2, P6 ;  /* 0x0000000210107807 */ /* 0x000fe40003000000 */
[----:B------:R-:W-:-:S04]  /*0710*/  @P4 SHF.R.S32.HI R0, RZ, 0x1, R0 ;  /* 0x00000001ff004819 */ /* 0x000fc80000011400 */
[----:B------:R-:W-:Y:S02]  /*0720*/  @P4 ISETP.NE.AND P5, PT, R0, R3, PT ;  /* 0x000000030000420c */ /* 0x000fe40003fa5270 */
[----:B------:R-:W-:Y:S02]  /*0730*/  SEL R3, RZ, 0x1, !P0 ;  /* 0x00000001ff037807 */ /* 0x000fe40004000000 */
[----:B------:R-:W-:Y:S02]  /*0740*/  @P4 SEL R28, RZ, 0x1, P5 ;  /* 0x00000001ff1c4807 */ /* 0x000fe40002800000 */
[----:B------:R-:W-:Y:S02]  /*0750*/  LOP3.LUT R0, R22, 0x7f, RZ, 0xc0, !PT ;  /* 0x0000007f16007812 */ /* 0x000fe400078ec0ff */
[----:B------:R-:W-:Y:S01]  /*0760*/  LOP3.LUT R28, R28, R3, RZ, 0xc0, !PT ;  /* 0x000000031c1c7212 */ /* 0x000fe200078ec0ff */
[----:B------:R0:W2:Y:S01]  /*0770*/  @!UP1 SYNCS.EXCH.64 URZ, [UR6+0x38], UR4 ;  /* 0x00003804063f95b2 */ /* 0x0000a20008000100 */
[----:B------:R-:W-:Y:S01]  /*0780*/  NOP ;  /* 0x0000000000007918 */ /* 0x000fe20000000000 */
[----:B------:R-:W-:Y:S05]  /*0790*/  @!P2 BRA `(.L_x_3) ;  /* 0x000000000008a947 */ /* 0x000fea0003800000 */
[----:B-12-4-:R-:W-:Y:S01]  /*07a0*/  UCGABAR_ARV ;  /* 0x00000000000079c7 */ /* 0x016fe20008000000 */
[----:B------:R-:W-:Y:S05]  /*07b0*/  BRA `(.L_x_4) ;  /* 0x0000000000047947 */ /* 0x000fea0003800000 */
.L_x_3:
[----:B-12-4-:R-:W-:Y:S01]  /*07c0*/  NOP ;  /* 0x0000000000007918 */ /* 0x016fe20000000000 */
.L_x_4:
[----:B------:R-:W1:Y:S01]  /*07d0*/  LDC R17, c[0x0][0x65c] ;  /* 0x00019700ff117b82 */ /* 0x000e620000000800 */
[----:B------:R-:W-:Y:S02]  /*07e0*/  IMAD.U32 R8, RZ, RZ, UR8 ;  /* 0x00000008ff087e24 */ /* 0x000fe4000f8e00ff */
[----:B------:R-:W-:Y:S01]  /*07f0*/  IMAD.MOV.U32 R9, RZ, RZ, RZ ;  /* 0x000000ffff097224 */ /* 0x000fe200078e00ff */
[----:B-1----:R-:W-:-:S04]  /*0800*/  ISETP.NE.AND P1, PT, R17, 0x1, PT ;  /* 0x000000011100780c */ /* 0x002fc80003f25270 */
[----:B------:R-:W-:-:S09]  /*0810*/  P2R R3, PR, RZ, 0x2 ;  /* 0x00000002ff037803 */ /* 0x000fd20000000000 */
[----:B------:R-:W1:Y:S01]  /*0820*/  @P1 LDC R19, c[0x0][0x10] ;  /* 0x00000400ff131b82 */ /* 0x000e620000000800 */
[----:B------:R-:W-:Y:S02]  /*0830*/  @P1 IMAD.MOV.U32 R5, RZ, RZ, RZ ;  /* 0x000000ffff051224 */ /* 0x000fe400078e00ff */
[----:B------:R-:W-:-:S05]  /*0840*/  @P1 IMAD.MOV.U32 R11, RZ, RZ, RZ ;  /* 0x000000ffff0b1224 */ /* 0x000fca00078e00ff */
[----:B------:R-:W2:Y:S01]  /*0850*/  @!P1 LDC R3, c[0x0][0xc] ;  /* 0x00000300ff039b82 */ /* 0x000ea20000000800 */
[----:B-1----:R-:W-:-:S04]  /*0860*/  @P1 IMAD.WIDE.U32 R18, R19, UR8, R4 ;  /* 0x0000000813121c25 */ /* 0x002fc8000f8e0004 */
[----:B------:R-:W-:Y:S02]  /*0870*/  @P1 IMAD.IADD R19, R19, 0x1, R11 ;  /* 0x0000000113131824 */ /* 0x000fe400078e020b */
[----:B--2---:R-:W-:-:S04]  /*0880*/  @!P1 IMAD.WIDE.U32 R8, R4, R3, R8 ;  /* 0x0000000304089225 */ /* 0x004fc800078e0008 */
[----:B------:R-:W-:Y:S02]  /*0890*/  @!P1 IMAD.MOV.U32 R18, RZ, RZ, R8 ;  /* 0x000000ffff129224 */ /* 0x000fe400078e0008 */
[----:B------:R-:W-:Y:S01]  /*08a0*/  @!P1 IMAD.MOV.U32 R19, RZ, RZ, R9 ;  /* 0x000000ffff139224 */ /* 0x000fe200078e0009 */
[----:B------:R-:W-:Y:S06]  /*08b0*/  @!P2 BRA `(.L_x_5) ;  /* 0x00000000000ca947 */ /* 0x000fec0003800000 */
[----:B------:R-:W-:Y:S01]  /*08c0*/  UCGABAR_WAIT ;  /* 0x0000000000007dc7 */ /* 0x000fe20008000000 */
[----:B------:R-:W-:Y:S01]  /*08d0*/  CCTL.IVALL ;  /* 0x00000000ff00798f */ /* 0x000fe20002000000 */
[----:B------:R-:W-:Y:S05]  /*08e0*/  BRA `(.L_x_6) ;  /* 0x0000000000047947 */ /* 0x000fea0003800000 */
.L_x_5:
[----:B------:R-:W-:Y:S06]  /*08f0*/  BAR.SYNC.DEFER_BLOCKING 0x0 ;  /* 0x0000000000007b1d */ /* 0x000fec0000010000 */
.L_x_6:
[----:B------:R-:W-:Y:S05]  /*0900*/  @!P3 BRA `(.L_x_7) ;  /* 0x000000400098b947 */ /* 0x000fea0003800000 */
[----:B------:R-:W-:-:S13]  /*0910*/  ISETP.GT.U32.AND P0, PT, R10, 0x1, PT ;  /* 0x000000010a00780c */ /* 0x000fda0003f04070 */
[----:B0-----:R-:W-:Y:S05]  /*0920*/  @P0 EXIT ;  /* 0x000000000000094d */ /* 0x001fea0003800000 */
[----:B------:R-:W-:Y:S01]  /*0930*/  ULDC.64 UR4, c[0x0][0x650] ;  /* 0x0001940000047ab9 */ /* 0x000fe20000000a00 */
[----:B------:R-:W-:Y:S01]  /*0940*/  PRMT R8, RZ, 0x7610, R8 ;  /* 0x00007610ff087816 */ /* 0x000fe20000000008 */
[----:B------:R-:W-:Y:S01]  /*0950*/  IMAD.MOV.U32 R41, RZ, RZ, -0x1 ;  /* 0xffffffffff297424 */ /* 0x000fe200078e00ff */
[----:B------:R-:W-:Y:S01]  /*0960*/  ISETP.GE.U32.AND P0, PT, R18, UR4, PT ;  /* 0x0000000412007c0c */ /* 0x000fe2000bf06070 */
[----:B------:R-:W-:Y:S02]  /*0970*/  IMAD.MOV.U32 R40, RZ, RZ, -0x1 ;  /* 0xffffffffff287424 */ /* 0x000fe400078e00ff */
[----:B------:R-:W-:Y:S01]  /*0980*/  IMAD.MOV.U32 R29, RZ, RZ, -0x1 ;  /* 0xffffffffff1d7424 */ /* 0x000fe200078e00ff */
[----:B------:R-:W-:-:S13]  /*0990*/  ISETP.GE.U32.AND.EX P0, PT, R19, UR5, PT, P0 ;  /* 0x0000000513007c0c */ /* 0x000fda000bf06100 */
[----:B------:R-:W-:Y:S05]  /*09a0*/  @P0 BRA `(.L_x_8) ;  /* 0x0000000400240947 */ /* 0x000fea0003800000 */
[----:B------:R-:W0:Y:S01]  /*09b0*/  LDC.64 R14, c[0x0][0x628] ;  /* 0x00018a00ff0e7b82 */ /* 0x000e220000000a00 */
[----:B------:R-:W-:Y:S02]  /*09c0*/  IMAD.MOV.U32 R2, RZ, RZ, R18 ;  /* 0x000000ffff027224 */ /* 0x000fe400078e0012 */
[----:B------:R-:W-:-:S05]  /*09d0*/  IMAD.MOV.U32 R3, RZ, RZ, R19 ;  /* 0x000000ffff037224 */ /* 0x000fca00078e0013 */
[----:B------:R-:W1:Y:S08]  /*09e0*/  LDC R12, c[0x0][0x630] ;  /* 0x00018c00ff0c7b82 */ /* 0x000e700000000800 */
[----:B------:R-:W2:Y:S01]  /*09f0*/  LDC.64 R20, c[0x0][0x620] ;  /* 0x00018800ff147b82 */ /* 0x000ea20000000a00 */
[----:B0-----:R-:W-:-:S04]  /*0a00*/  ISETP.NE.U32.AND P0, PT, R14, RZ, PT ;  /* 0x000000ff0e00720c */ /* 0x001fc80003f05070 */
[----:B------:R-:W-:-:S13]  /*0a10*/  ISETP.NE.AND.EX P0, PT, R15, RZ, PT, P0 ;  /* 0x000000ff0f00720c */ /* 0x000fda0003f05300 */
[----:B-12---:R-:W-:Y:S05]  /*0a20*/  @!P0 BRA `(.L_x_9) ;  /* 0x0000000000288947 */ /* 0x006fea0003800000 */
[----:B------:R-:W0:Y:S02]  /*0a30*/  LDC R11, c[0x0][0x634] ;  /* 0x00018d00ff0b7b82 */ /* 0x000e240000000800 */
[----:B0-----:R-:W-:-:S05]  /*0a40*/  IADD3 R11, P0, R18, R11, RZ ;  /* 0x0000000b120b7210 */ /* 0x001fca0007f1e0ff */
[----:B------:R-:W-:-:S04]  /*0a50*/  IMAD.X R13, RZ, RZ, R19, P0 ;  /* 0x000000ffff0d7224 */ /* 0x000fc800000e0613 */
[----:B------:R-:W-:-:S04]  /*0a60*/  IMAD.WIDE.U32 R2, R13, R14, RZ ;  /* 0x0000000e0d027225 */ /* 0x000fc800078e00ff */
[----:B------:R-:W-:-:S04]  /*0a70*/  IMAD.WIDE.U32 R8, P0, R11, R15, R2 ;  /* 0x0000000f0b087225 */ /* 0x000fc80007800002 */
[----:B------:R-:W-:-:S04]  /*0a80*/  IMAD.WIDE.U32 R2, R11, R14, RZ ;  /* 0x0000000e0b027225 */ /* 0x000fc800078e00ff */
[----:B------:R-:W-:Y:S01]  /*0a90*/  IMAD.X R11, RZ, RZ, RZ, P0 ;  /* 0x000000ffff0b7224 */ /* 0x000fe200000e06ff */
[----:B------:R-:W-:Y:S01]  /*0aa0*/  IADD3 RZ, P0, R3, R8, RZ ;  /* 0x0000000803ff7210 */ /* 0x000fe20007f1e0ff */
[----:B------:R-:W-:-:S04]  /*0ab0*/  IMAD.MOV.U32 R10, RZ, RZ, R9 ;  /* 0x000000ffff0a7224 */ /* 0x000fc800078e0009 */
[----:B------:R-:W-:-:S08]  /*0ac0*/  IMAD.WIDE.U32.X R2, R13, R15, R10, P0 ;  /* 0x0000000f0d027225 */ /* 0x000fd000000e040a */
.L_x_9:
[----:B------:R-:W0:Y:S01]  /*0ad0*/  LDC.64 R14, c[0x0][0x640] ;  /* 0x00019000ff0e7b82 */ /* 0x000e220000000a00 */
[--C-:B------:R-:W-:Y:S01]  /*0ae0*/  SHF.R.U64 R29, R2, R12, R3.reuse ;  /* 0x0000000c021d7219 */ /* 0x100fe20000001203 */
[----:B------:R-:W-:Y:S01]  /*0af0*/  IMAD R27, R7, R24, R4 ;  /* 0x00000018071b7224 */ /* 0x000fe200078e0204 */
[----:B------:R-:W-:Y:S02]  /*0b00*/  SHF.R.U32.HI R2, RZ, R12, R3 ;  /* 0x0000000cff027219 */ /* 0x000fe40000011603 */
[----:B------:R-:W-:-:S03]  /*0b10*/  IADD3 R5, P0, RZ, -R29, RZ ;  /* 0x8000001dff057210 */ /* 0x000fc60007f1e0ff */
[----:B------:R-:W1:Y:S02]  /*0b20*/  LDC R10, c[0x0][0x618] ;  /* 0x00018600ff0a7b82 */ /* 0x000e640000000800 */
[----:B------:R-:W-:-:S04]  /*0b30*/  IMAD.X R3, RZ, RZ, ~R2, P0 ;  /* 0x000000ffff037224 */ /* 0x000fc800000e0e02 */
[-C--:B------:R-:W-:Y:S02]  /*0b40*/  IMAD R8, R3, R20.reuse, RZ ;  /* 0x0000001403087224 */ /* 0x080fe400078e02ff */
[----:B------:R-:W2:Y:S01]  /*0b50*/  LDC R9, c[0x0][0x608] ;  /* 0x00018200ff097b82 */ /* 0x000ea20000000800 */
[----:B------:R-:W-:-:S04]  /*0b60*/  IMAD.WIDE.U32 R2, R5, R20, R18 ;  /* 0x0000001405027225 */ /* 0x000fc800078e0012 */
[----:B------:R-:W-:Y:S02]  /*0b70*/  IMAD R5, R5, R21, R8 ;  /* 0x0000001505057224 */ /* 0x000fe400078e0208 */
[----:B------:R-:W-:Y:S01]  /*0b80*/  IMAD.MOV.U32 R21, RZ, RZ, 0x1 ;  /* 0x00000001ff157424 */ /* 0x000fe200078e00ff */
[----:B------:R-:W3:Y:S01]  /*0b90*/  LDC R12, c[0x0][0x658] ;  /* 0x00019600ff0c7b82 */ /* 0x000ee20000000800 */
[----:B------:R-:W-:Y:S01]  /*0ba0*/  IMAD.IADD R3, R3, 0x1, R5 ;  /* 0x0000000103037824 */ /* 0x000fe200078e0205 */
[----:B0-----:R-:W-:Y:S01]  /*0bb0*/  ISETP.NE.U32.AND P0, PT, R14, RZ, PT ;  /* 0x000000ff0e00720c */ /* 0x001fe20003f05070 */
[----:B------:R-:W-:-:S03]  /*0bc0*/  IMAD.MOV.U32 R5, RZ, RZ, -0x1 ;  /* 0xffffffffff057424 */ /* 0x000fc600078e00ff */
[----:B------:R-:W-:Y:S02]  /*0bd0*/  ISETP.NE.AND.EX P0, PT, R15, RZ, PT, P0 ;  /* 0x000000ff0f00720c */ /* 0x000fe40003f05300 */
[----:B------:R-:W0:Y:S01]  /*0be0*/  LDC R41, c[0x0][0x600] ;  /* 0x00018000ff297b82 */ /* 0x000e220000000800 */
[-CC-:B-1----:R-:W-:Y:S02]  /*0bf0*/  SHF.R.U64 R13, R2, R10.reuse, R3.reuse ;  /* 0x0000000a020d7219 */ /* 0x182fe40000001203 */
[----:B------:R-:W-:-:S05]  /*0c00*/  SHF.R.U32.HI R2, RZ, R10, R3 ;  /* 0x0000000aff027219 */ /* 0x000fca0000011603 */
[----:B------:R-:W1:Y:S01]  /*0c10*/  LDC R20, c[0x0][0x648] ;  /* 0x00019200ff147b82 */ /* 0x000e620000000800 */
[-CC-:B--2---:R-:W-:Y:S02]  /*0c20*/  SHF.R.U64 R10, R13, R9.reuse, R2.reuse ;  /* 0x000000090d0a7219 */ /* 0x184fe40000001202 */
[----:B------:R-:W-:-:S05]  /*0c30*/  SHF.R.U32.HI R3, RZ, R9, R2 ;  /* 0x00000009ff037219 */ /* 0x000fca0000011602 */
[----:B------:R-:W2:Y:S01]  /*0c40*/  LDC R26, c[0x0][0x638] ;  /* 0x00018e00ff1a7b82 */ /* 0x000ea20000000800 */
[-C--:B---3--:R-:W-:Y:S02]  /*0c50*/  SHF.L.U32 R2, R5, R12.reuse, RZ ;  /* 0x0000000c05027219 */ /* 0x088fe400000006ff */
[--C-:B------:R-:W-:Y:S02]  /*0c60*/  SHF.R.U64 R24, R10, R12, R3.reuse ;  /* 0x0000000c0a187219 */ /* 0x100fe40000001203 */
[----:B------:R-:W-:Y:S02]  /*0c70*/  LOP3.LUT R7, RZ, R2, RZ, 0x33, !PT ;  /* 0x00000002ff077212 */ /* 0x000fe400078e33ff */
[----:B------:R-:W-:Y:S01]  /*0c80*/  SHF.R.U32.HI R3, RZ, R12, R3 ;  /* 0x0000000cff037219 */ /* 0x000fe20000011603 */
[----:B------:R-:W3:Y:S01]  /*0c90*/  LDC R25, c[0x0][0x610] ;  /* 0x00018400ff197b82 */ /* 0x000ee20000000800 */
[----:B------:R-:W-:Y:S01]  /*0ca0*/  IMAD.MOV.U32 R2, RZ, RZ, R24 ;  /* 0x000000ffff027224 */ /* 0x000fe200078e0018 */
[----:B------:R-:W-:Y:S06]  /*0cb0*/  @!P0 BRA `(.L_x_10) ;  /* 0x0000000000288947 */ /* 0x000fec0003800000 */
[----:B------:R-:W4:Y:S02]  /*0cc0*/  LDC R9, c[0x0][0x64c] ;  /* 0x00019300ff097b82 */ /* 0x000f240000000800 */
[----:B----4-:R-:W-:-:S05]  /*0cd0*/  IADD3 R9, P0, R24, R9, RZ ;  /* 0x0000000918097210 */ /* 0x010fca0007f1e0ff */
        /* <DEDUP_REMOVED lines=8> */
.L_x_10:
[----:B-1----:R-:W-:Y:S01]  /*0d60*/  SHF.R.U64 R3, R2, R20, R3 ;  /* 0x0000001402037219 */ /* 0x002fe20000001203 */
[----:B0-----:R-:W-:Y:S01]  /*0d70*/  VIADD R4, R41, 0xffffffff ;  /* 0xffffffff29047836 */ /* 0x001fe20000000000 */
[----:B------:R-:W-:Y:S01]  /*0d80*/  SHF.L.U32 R2, R21, R12, RZ ;  /* 0x0000000c15027219 */ /* 0x000fe200000006ff */
[----:B------:R-:W-:Y:S01]  /*0d90*/  IMAD.MOV.U32 R8, RZ, RZ, 0x1 ;  /* 0x00000001ff087424 */ /* 0x000fe200078e00ff */
[----:B------:R-:W-:Y:S01]  /*0da0*/  LOP3.LUT R7, R10, R7, RZ, 0xc0, !PT ;  /* 0x000000070a077212 */ /* 0x000fe200078ec0ff */
[----:B------:R-:W-:Y:S01]  /*0db0*/  IMAD.MOV R5, RZ, RZ, -R3 ;  /* 0x000000ffff057224 */ /* 0x000fe200078e0a03 */
[----:B------:R-:W-:Y:S02]  /*0dc0*/  SEL R6, R6, R27, !P1 ;  /* 0x0000001b06067207 */ /* 0x000fe40004800000 */
[----:B------:R-:W-:Y:S01]  /*0dd0*/  LOP3.LUT R4, R13, R4, RZ, 0xc0, !PT ;  /* 0x000000040d047212 */ /* 0x000fe200078ec0ff */
[----:B------:R-:W-:Y:S02]  /*0de0*/  IMAD R7, R2, R3, R7 ;  /* 0x0000000302077224 */ /* 0x000fe400078e0207 */
[----:B--2---:R-:W-:-:S02]  /*0df0*/  IMAD R2, R5, R26, R24 ;  /* 0x0000001a05027224 */ /* 0x004fc400078e0218 */
[----:B---3--:R-:W-:Y:S02]  /*0e00*/  IMAD R6, R7, R25, R6 ;  /* 0x0000001907067224 */ /* 0x008fe400078e0206 */
[----:B------:R-:W-:-:S05]  /*0e10*/  IMAD R41, R2, R41, R4 ;  /* 0x0000002902297224 */ /* 0x000fca00078e0204 */
[----:B------:R-:W-:Y:S02]  /*0e20*/  SEL R40, R41, R6, !P1 ;  /* 0x0000000629287207 */ /* 0x000fe40004800000 */
[----:B------:R-:W-:-:S07]  /*0e30*/  SEL R41, R6, R41, !P1 ;  /* 0x0000002906297207 */ /* 0x000fce0004800000 */
.L_x_8:
[----:B------:R-:W-:-:S08]  /*0e40*/  NOP ;  /* 0x0000000000007918 */ /* 0x000fd00000000000 */
[----:B------:R-:W0:Y:S02]  /*0e50*/  USETMAXREG.TRY_ALLOC.CTAPOOL UP0, 0xe8 ;  /* 0x000000e8000079c8 */ /* 0x000e240008000600 */
[----:B0-----:R-:W-:-:S13]  /*0e60*/  PLOP3.LUT P0, PT, PT, PT, UP0, 0x80, 0x0 ;  /* 0x000000000000781c */ /* 0x001fda0003f0f008 */
[----:B------:R-:W-:Y:S05]  /*0e70*/  @!P0 BRA `(.L_x_8) ;  /* 0xfffffffc00f08947 */ /* 0x000fea000383ffff */
[----:B------:R-:W-:Y:S01]  /*0e80*/  ULDC.64 UR4, c[0x0][0x598] ;  /* 0x0001660000047ab9 */ /* 0x000fe20000000a00 */
[----:B------:R-:W-:Y:S01]  /*0e90*/  ULDC.64 UR36, c[0x0][0x208] ;  /* 0x0000820000247ab9 */ /* 0x000fe20000000a00 */
[----:B------:R-:W-:-:S04]  /*0ea0*/  ISETP.NE.U32.AND P0, PT, RZ, UR4, PT ;  /* 0x00000004ff007c0c */ /* 0x000fc8000bf05070 */
[----:B------:R-:W-:-:S13]  /*0eb0*/  ISETP.NE.AND.EX P0, PT, RZ, UR5, PT, P0 ;  /* 0x00000005ff007c0c */ /* 0x000fda000bf05300 */
[----:B------:R-:W-:Y:S05]  /*0ec0*/  @!P0 BRA `(.L_x_11) ;  /* 0x00000000001c8947 */ /* 0x000fea0003800000 */
[----:B------:R-:W0:Y:S02]  /*0ed0*/  LDC.64 R2, c[0x0][0x598] ;  /* 0x00016600ff027b82 */ /* 0x000e240000000a00 */
[----:B0-----:R-:W2:Y:S02]  /*0ee0*/  LDG.E.64 R2, desc[UR36][R2.64] ;  /* 0x0000002402027981 */ /* 0x001ea4000c1e1b00 */
[----:B--2---:R-:W-:-:S04]  /*0ef0*/  ISETP.NE.U32.AND P0, PT, R2, RZ, PT ;  /* 0x000000ff0200720c */ /* 0x004fc80003f05070 */
[----:B------:R-:W-:-:S13]  /*0f00*/  ISETP.NE.AND.EX P0, PT, R3, RZ, PT, P0 ;  /* 0x000000ff0300720c */ /* 0x000fda0003f05300 */
[----:B------:R-:W-:Y:S05]  /*0f10*/  @!P0 BRA `(.L_x_11) ;  /* 0x0000000000088947 */ /* 0x000fea0003800000 */
[----:B------:R0:W5:Y:S01]  /*0f20*/  LD.E R36, desc[UR36][R2.64] ;  /* 0x0000002402247980 */ /* 0x000162000c101900 */
[----:B------:R-:W-:Y:S05]  /*0f30*/  BRA `(.L_x_12) ;  /* 0x0000000000247947 */ /* 0x000fea0003800000 */
.L_x_11:
[----:B------:R-:W-:Y:S02]  /*0f40*/  ULDC.64 UR4, c[0x0][0x588] ;  /* 0x0001620000047ab9 */ /* 0x000fe40000000a00 */
[----:B------:R-:W-:-:S04]  /*0f50*/  ISETP.NE.U32.AND P0, PT, RZ, UR4, PT ;  /* 0x00000004ff007c0c */ /* 0x000fc8000bf05070 */
[----:B------:R-:W-:-:S13]  /*0f60*/  ISETP.NE.AND.EX P0, PT, RZ, UR5, PT, P0 ;  /* 0x00000005ff007c0c */ /* 0x000fda000bf05300 */
[----:B------:R-:W-:Y:S05]  /*0f70*/  @!P0 BRA `(.L_x_13) ;  /* 0x00000000000c8947 */ /* 0x000fea0003800000 */
[----:B------:R-:W0:Y:S02]  /*0f80*/  LDC.64 R36, c[0x0][0x588] ;  /* 0x00016200ff247b82 */ /* 0x000e240000000a00 */
[----:B0-----:R1:W5:Y:S01]  /*0f90*/  LDG.E R36, desc[UR36][R36.64] ;  /* 0x0000002424247981 */ /* 0x001362000c1e1900 */
[----:B------:R-:W-:Y:S05]  /*0fa0*/  BRA `(.L_x_12) ;  /* 0x0000000000087947 */ /* 0x000fea0003800000 */
.L_x_13:
[----:B------:R-:W-:Y:S02]  /*0fb0*/  ULDC UR4, c[0x0][0x580] ;  /* 0x0001600000047ab9 */ /* 0x000fe40000000800 */
[----:B------:R-:W-:-:S07]  /*0fc0*/  IMAD.U32 R36, RZ, RZ, UR4 ;  /* 0x00000004ff247e24 */ /* 0x000fce000f8e00ff */
.L_x_12:
[----:B------:R-:W-:Y:S02]  /*0fd0*/  ULDC.64 UR4, c[0x0][0x5a0] ;  /* 0x0001680000047ab9 */ /* 0x000fe40000000a00 */
[----:B------:R-:W-:-:S04]  /*0fe0*/  ISETP.NE.U32.AND P0, PT, RZ, UR4, PT ;  /* 0x00000004ff007c0c */ /* 0x000fc8000bf05070 */
[----:B------:R-:W-:-:S13]  /*0ff0*/  ISETP.NE.AND.EX P0, PT, RZ, UR5, PT, P0 ;  /* 0x00000005ff007c0c */ /* 0x000fda000bf05300 */
[----:B------:R-:W-:Y:S05]  /*1000*/  @!P0 BRA `(.L_x_14) ;  /* 0x00000000001c8947 */ /* 0x000fea0003800000 */
[----:B0-----:R-:W0:Y:S02]  /*1010*/  LDC.64 R2, c[0x0][0x5a0] ;  /* 0x00016800ff027b82 */ /* 0x001e240000000a00 */
[----:B0-----:R-:W2:Y:S02]  /*1020*/  LDG.E.64 R2, desc[UR36][R2.64] ;  /* 0x0000002402027981 */ /* 0x001ea4000c1e1b00 */
[----:B--2---:R-:W-:-:S04]  /*1030*/  ISETP.NE.U32.AND P0, PT, R2, RZ, PT ;  /* 0x000000ff0200720c */ /* 0x004fc80003f05070 */
[----:B------:R-:W-:-:S13]  /*1040*/  ISETP.NE.AND.EX P0, PT, R3, RZ, PT, P0 ;  /* 0x000000ff0300720c */ /* 0x000fda0003f05300 */
[----:B------:R-:W-:Y:S05]  /*1050*/  @!P0 BRA `(.L_x_14) ;  /* 0x0000000000088947 */ /* 0x000fea0003800000 */
[----:B-1----:R0:W5:Y:S01]  /*1060*/  LD.E R37, desc[UR36][R2.64] ;  /* 0x0000002402257980 */ /* 0x002162000c101900 */
[----:B------:R-:W-:Y:S05]  /*1070*/  BRA `(.L_x_15) ;  /* 0x0000000000247947 */ /* 0x000fea0003800000 */
.L_x_14:
[----:B------:R-:W-:Y:S02]  /*1080*/  ULDC.64 UR4, c[0x0][0x590] ;  /* 0x0001640000047ab9 */ /* 0x000fe40000000a00 */
[----:B------:R-:W-:-:S04]  /*1090*/  ISETP.NE.U32.AND P0, PT, RZ, UR4, PT ;  /* 0x00000004ff007c0c */ /* 0x000fc8000bf05070 */
[----:B------:R-:W-:-:S13]  /*10a0*/  ISETP.NE.AND.EX P0, PT, RZ, UR5, PT, P0 ;  /* 0x00000005ff007c0c */ /* 0x000fda000bf05300 */
[----:B------:R-:W-:Y:S05]  /*10b0*/  @!P0 BRA `(.L_x_16) ;  /* 0x00000000000c8947 */ /* 0x000fea0003800000 */
[----:B0-----:R-:W1:Y:S02]  /*10c0*/  LDC.64 R2, c[0x0][0x590] ;  /* 0x00016400ff027b82 */ /* 0x001e640000000a00 */
[----:B-1----:R1:W5:Y:S01]  /*10d0*/  LDG.E R37, desc[UR36][R2.64] ;  /* 0x0000002402257981 */ /* 0x002362000c1e1900 */
[----:B------:R-:W-:Y:S05]  /*10e0*/  BRA `(.L_x_15) ;  /* 0x0000000000087947 */ /* 0x000fea0003800000 */
.L_x_16:
[----:B------:R-:W-:Y:S02]  /*10f0*/  ULDC UR4, c[0x0][0x584] ;  /* 0x0001610000047ab9 */ /* 0x000fe40000000800 */
[----:B-1----:R-:W-:-:S07]  /*1100*/  IMAD.U32 R37, RZ, RZ, UR4 ;  /* 0x00000004ff257e24 */ /* 0x002fce000f8e00ff */
.L_x_15:
[----:B------:R-:W-:-:S13]  /*1110*/  LOP3.LUT P0, RZ, R8, 0xff, RZ, 0xc0, !PT ;  /* 0x000000ff08ff7812 */ /* 0x000fda000780c0ff */
[----:B------:R-:W-:Y:S05]  /*1120*/  @!P0 EXIT ;  /* 0x000000000000894d */ /* 0x000fea0003800000 */
[----:B------:R-:W-:Y:S01]  /*1130*/  LOP3.LUT R38, R38, 0x1, RZ, 0xc0, !PT ;  /* 0x0000000126267812 */ /* 0x000fe200078ec0ff */
[----:B------:R-:W-:Y:S01]  /*1140*/  ULDC UR4, c[0x0][0x28c] ;  /* 0x0000a30000047ab9 */ /* 0x000fe20000000800 */
[----:B------:R-:W-:Y:S01]  /*1150*/  SHF.R.U32.HI R39, RZ, 0x2, R22 ;  /* 0x00000002ff277819 */ /* 0x000fe20000011616 */
[----:B------:R-:W-:Y:S01]  /*1160*/  UIADD3 UR4, UR4, 0xff, URZ ;  /* 0x000000ff04047890 */ /* 0x000fe2000fffe03f */
[----:B------:R-:W-:Y:S01]  /*1170*/  SHF.R.U32.HI R0, RZ, 0x1, R0 ;  /* 0x00000001ff007819 */ /* 0x000fe20000011600 */
[----:B01----:R-:W-:Y:S01]  /*1180*/  IMAD.SHL.U32 R2, R38, 0x40, RZ ;  /* 0x0000004026027824 */ /* 0x003fe200078e00ff */
[----:B------:R-:W-:Y:S01]  /*1190*/  LOP3.LUT R39, R39, 0x7, RZ, 0xc0, !PT ;  /* 0x0000000727277812 */ /* 0x000fe200078ec0ff */
[----:B------:R-:W-:Y:S01]  /*11a0*/  USHF.R.S32.HI UR5, URZ, 0x1f, UR4 ;  /* 0x0000001f3f057899 */ /* 0x000fe20008011404 */
[----:B------:R-:W-:Y:S01]  /*11b0*/  LOP3.LUT R54, R16, 0x1, RZ, 0xfc, !PT ;  /* 0x0000000110367812 */ /* 0x000fe200078efcff */
[----:B------:R-:W-:Y:S01]  /*11c0*/  UMOV UR38, URZ ;  /* 0x0000003f00267c82 */ /* 0x000fe20008000000 */
[----:B------:R-:W-:Y:S01]  /*11d0*/  LOP3.LUT R31, R2, 0x40, R39, 0xe2, !PT ;  /* 0x00000040021f7812 */ /* 0x000fe200078ee227 */
[----:B------:R-:W-:Y:S01]  /*11e0*/  ULEA.HI UR5, UR5, UR4, URZ, 0x8 ;  /* 0x0000000405057291 */ /* 0x000fe2000f8f403f */
[----:B------:R-:W-:-:S02]  /*11f0*/  UMOV UR39, URZ ;  /* 0x0000003f00277c82 */ /* 0x000fc40008000000 */
[----:B------:R-:W-:Y:S01]  /*1200*/  LOP3.LUT R30, R31, 0x30, R0, 0xf8, !PT ;  /* 0x000000301f1e7812 */ /* 0x000fe200078ef800 */
[----:B------:R-:W-:Y:S01]  /*1210*/  IMAD.MOV.U32 R31, RZ, RZ, RZ ;  /* 0x000000ffff1f7224 */ /* 0x000fe200078e00ff */
[----:B------:R-:W-:-:S12]  /*1220*/  USHF.R.S32.HI UR40, URZ, 0x8, UR5 ;  /* 0x000000083f287899 */ /* 0x000fd80008011405 */
.L_x_48:
[----:B------:R-:W-:Y:S01]  /*1230*/  LOP3.LUT R0, R22, 0x80, RZ, 0xc0, !PT ;  /* 0x0000008016007812 */ /* 0x000fe200078ec0ff */
[----:B------:R-:W0:Y:S01]  /*1240*/  S2UR UR7, SR_CgaCtaId ;  /* 0x00000000000779c3 */ /* 0x000e220000008800 */
[----:B------:R-:W-:Y:S02]  /*1250*/  UMOV UR6, 0x400 ;  /* 0x0000040000067882 */ /* 0x000fe40000000000 */
[----:B------:R-:W-:-:S06]  /*1260*/  SHF.R.U32.HI R0, RZ, 0x7, R0 ;  /* 0x00000007ff007819 */ /* 0x000fcc0000011600 */
[----:B-1----:R-:W1:Y:S01]  /*1270*/  SHFL.IDX PT, R0, R0, RZ, 0x1f ;  /* 0x00001fff00007589 */ /* 0x002e6200000e0000 */
[----:B0-----:R-:W-:Y:S01]  /*1280*/  ULEA UR6, UR7, UR6, 0x18 ;  /* 0x0000000607067291 */ /* 0x001fe2000f8ec03f */
[----:B-1----:R-:W-:-:S13]  /*1290*/  R2UR UR4, R0 ;  /* 0x00000000000472ca */ /* 0x002fda00000e0000 */
[----:B------:R-:W-:-:S04]  /*12a0*/  ULEA.HI UR5, UR4, UR4, URZ, 0x1 ;  /* 0x0000000404057291 */ /* 0x000fc8000f8f083f */
[----:B------:R-:W-:-:S04]  /*12b0*/  ULOP3.LUT UR5, UR5, 0x7fffe, URZ, 0xc0, !UPT ;  /* 0x0007fffe05057892 */ /* 0x000fc8000f8ec03f */
[----:B------:R-:W-:-:S03]  /*12c0*/  UIADD3 UR5, UR4, -UR5, URZ ;  /* 0x8000000504057290 */ /* 0x000fc6000fffe03f */
[----:B------:R-:W-:Y:S01]  /*12d0*/  ULDC UR4, c[0x0][0x28c] ;  /* 0x0000a30000047ab9 */ /* 0x000fe20000000800 */
[----:B------:R-:W-:Y:S01]  /*12e0*/  ULEA UR5, UR5, UR6, 0xd ;  /* 0x0000000605057291 */ /* 0x000fe2000f8e683f */
[----:B------:R-:W-:-:S03]  /*12f0*/  ISETP.LT.AND P0, PT, RZ, UR4, PT ;  /* 0x00000004ff007c0c */ /* 0x000fc6000bf01270 */
[----:B------:R-:W-:-:S04]  /*1300*/  UIADD3 UR5, UR5, 0x100, URZ ;  /* 0x0000010005057890 */ /* 0x000fc8000fffe03f */
[----:B------:R-:W-:-:S04]  /*1310*/  USHF.R.U32.HI UR5, URZ, 0x4, UR5 ;  /* 0x000000043f057899 */ /* 0x000fc80008011605 */
[----:B------:R-:W-:-:S04]  /*1320*/  ULOP3.LUT UR5, UR5, 0x3fff, URZ, 0xc0, !UPT ;  /* 0x00003fff05057892 */ /* 0x000fc8000f8ec03f */
[----:B------:R-:W-:Y:S01]  /*1330*/  ULOP3.LUT UR41, UR5, 0x10000, URZ, 0xfc, !UPT ;  /* 0x0001000005297892 */ /* 0x000fe2000f8efc3f */
[----:B--2--5:R-:W-:Y:S11]  /*1340*/  @P0 BRA `(.L_x_17) ;  /* 0x0000000000400947 */ /* 0x024ff60003800000 */
[----:B------:R-:W-:Y:S01]  /*1350*/  MOV R0, 0x0 ;  /* 0x0000000000007802 */ /* 0x000fe20000000f00 */
[----:B------:R-:W-:Y:S01]  /*1360*/  ULDC.64 UR4, c[0x4][0x68] ;  /* 0x01001a0000047ab9 */ /* 0x000fe20000000a00 */
[----:B------:R-:W-:Y:S01]  /*1370*/  ULDC.64 UR6, c[0x4][0x8] ;  /* 0x0100020000067ab9 */ /* 0x000fe20000000a00 */
[----:B------:R-:W-:Y:S01]  /*1380*/  IMAD.U32 R4, RZ, RZ, UR4 ;  /* 0x00000004ff047e24 */ /* 0x000fe2000f8e00ff */
[----:B------:R0:W1:Y:S01]  /*1390*/  LDC.64 R2, c[0x4][R0] ;  /* 0x0100000000027b82 */ /* 0x0000620000000a00 */
[----:B------:R-:W-:Y:S01]  /*13a0*/  IMAD.U32 R5, RZ, RZ, UR5 ;  /* 0x00000005ff057e24 */ /* 0x000fe2000f8e00ff */
[----:B------:R-:W-:Y:S01]  /*13b0*/  ULDC.64 UR4, c[0x4][0x70] ;  /* 0x01001c0000047ab9 */ /* 0x000fe20000000a00 */
[----:B------:R-:W-:Y:S02]  /*13c0*/  IMAD.U32 R10, RZ, RZ, UR6 ;  /* 0x00000006ff0a7e24 */ /* 0x000fe4000f8e00ff */
[----:B------:R-:W-:Y:S02]  /*13d0*/  IMAD.U32 R6, RZ, RZ, UR4 ;  /* 0x00000004ff067e24 */ /* 0x000fe4000f8e00ff */
[----:B------:R-:W-:-:S02]  /*13e0*/  IMAD.U32 R7, RZ, RZ, UR5 ;  /* 0x00000005ff077e24 */ /* 0x000fc4000f8e00ff */
[----:B------:R-:W-:Y:S02]  /*13f0*/  IMAD.U32 R11, RZ, RZ, UR7 ;  /* 0x00000007ff0b7e24 */ /* 0x000fe4000f8e00ff */
[----:B------:R-:W-:Y:S02]  /*1400*/  IMAD.MOV.U32 R8, RZ, RZ, 0x1e1 ;  /* 0x000001e1ff087424 */ /* 0x000fe400078e00ff */
[----:B------:R-:W-:Y:S02]  /*1410*/  IMAD.MOV.U32 R12, RZ, RZ, 0x1 ;  /* 0x00000001ff0c7424 */ /* 0x000fe400078e00ff */
[----:B0-----:R-:W-:-:S07]  /*1420*/  IMAD.MOV.U32 R13, RZ, RZ, RZ ;  /* 0x000000ffff0d7224 */ /* 0x001fce00078e00ff */
[----:B------:R-:W-:-:S07]  /*1430*/  LEPC R20, `(.L_x_17) ;  /* 0x000000001014794e */ /* 0x000fce0000000000 */
[----:B-1---5:R-:W-:Y:S05]  /*1440*/  CALL.ABS.NOINC R2 ;  /* 0x0000000002007343 */ /* 0x022fea0003c00000 */
.L_x_17:
[----:B------:R-:W-:-:S13]  /*1450*/  ISETP.NE.AND P0, PT, R54, 0x3, PT ;  /* 0x000000033600780c */ /* 0x000fda0003f05270 */
[----:B------:R-:W-:Y:S05]  /*1460*/  @!P0 BRA `(.L_x_18) ;  /* 0x0000000000048947 */ /* 0x000fea0003800000 */
[----:B------:R-:W-:Y:S01]  /*1470*/  BPT.TRAP 0x1 ;  /* 0x000000040000795c */ /* 0x000fe20000300000 */
.L_x_18:
[----:B------:R-:W0:Y:S01]  /*1480*/  S2UR UR5, SR_CgaCtaId ;  /* 0x00000000000579c3 */ /* 0x000e220000008800 */
[----:B------:R-:W-:Y:S01]  /*1490*/  UMOV UR4, 0x400 ;  /* 0x0000040000047882 */ /* 0x000fe20000000000 */
[----:B------:R-:W-:Y:S02]  /*14a0*/  IMAD.U32 R0, RZ, RZ, UR38 ;  /* 0x00000026ff007e24 */ /* 0x000fe4000f8e00ff */
[----:B------:R-:W-:-:S03]  /*14b0*/  IMAD.U32 R2, RZ, RZ, UR39 ;  /* 0x00000027ff027e24 */ /* 0x000fc6000f8e00ff */
[----:B------:R-:W-:Y:S01]  /*14c0*/  SHF.L.U32 R0, R0, 0x1f, RZ ;  /* 0x0000001f00007819 */ /* 0x000fe200000006ff */
[----:B0-----:R-:W-:-:S06]  /*14d0*/  ULEA UR4, UR5, UR4, 0x18 ;  /* 0x0000000405047291 */ /* 0x001fcc000f8ec03f */
[----:B------:R-:W-:-:S04]  /*14e0*/  IMAD.U32 R5, RZ, RZ, UR4 ;  /* 0x00000004ff057e24 */ /* 0x000fc8000f8e00ff */
[----:B------:R-:W-:-:S04]  /*14f0*/  IMAD R3, R2, 0x8, R5 ;  /* 0x0000000802037824 */ /* 0x000fc800078e0205 */
[----:B------:R0:W1:Y:S01]  /*1500*/  SYNCS.PHASECHK.TRANS64.TRYWAIT P1, [R3+URZ], R0 ;  /* 0x00000000030075a7 */ /* 0x000062000802017f */
[----:B------:R-:W-:Y:S05]  /*1510*/  @!P0 BRA `(.L_x_19) ;  /* 0x0000000000048947 */ /* 0x000fea0003800000 */
[----:B------:R-:W-:Y:S01]  /*1520*/  BPT.TRAP 0x1 ;  /* 0x000000040000795c */ /* 0x000fe20000300000 */
.L_x_19:
[----:B-1----:R-:W-:Y:S05]  /*1530*/  @P1 BRA `(.L_x_20) ;  /* 0x0000000000081947 */ /* 0x002fea0003800000 */
[----:B------:R-:W1:Y:S02]  /*1540*/  SYNCS.PHASECHK.TRANS64.TRYWAIT P1, [R3+URZ], R0 ;  /* 0x00000000030075a7 */ /* 0x000e64000802017f */
[----:B-1----:R-:W-:Y:S05]  /*1550*/  @!P1 BRA `(.L_x_21) ;  /* 0x0000004c00349947 */ /* 0x002fea0003800000 */
.L_x_20:
[----:B------:R-:W-:-:S04]  /*1560*/  UISETP.LT.AND UP0, UPT, UR40, 0x1, UPT ;  /* 0x000000012800788c */ /* 0x000fc8000bf01270 */
[----:B------:R-:W-:-:S06]  /*1570*/  USEL UR4, UR40, 0x1, UP0 ;  /* 0x0000000128047887 */ /* 0x000fcc0008000000 */
[----:B01----:R-:W-:Y:S01]  /*1580*/  IMAD.U32 R0, RZ, RZ, UR4 ;  /* 0x00000004ff007e24 */ /* 0x003fe2000f8e00ff */
[----:B------:R-:W-:Y:S05]  /*1590*/  WARPSYNC.ALL ;  /* 0x0000000000007948 */ /* 0x000fea0003800000 */
[----:B------:R-:W-:-:S04]  /*15a0*/  IADD3 R0, -R0, UR40, RZ ;  /* 0x0000002800007c10 */ /* 0x000fc8000fffe1ff */
[----:B------:R-:W-:Y:S02]  /*15b0*/  ISETP.GE.AND P1, PT, R0, 0x1, PT ;  /* 0x000000010000780c */ /* 0x000fe40003f26270 */
[----:B------:R-:W-:Y:S01]  /*15c0*/  R2UR UR4, R5 ;  /* 0x00000000050472ca */ /* 0x000fe200000e0000 */
[----:B------:R-:W-:Y:S01]  /*15d0*/  UIMAD UR8, UR39, 0x1800, UR41 ;  /* 0x00001800270878a4 */ /* 0x000fe2000f8e0229 */
[----:B------:R-:W-:Y:S01]  /*15e0*/  WARPGROUP.ARRIVE ;  /* 0x00000000000079c5 */ /* 0x000fe20000000000 */
[----:B------:R-:W-:Y:S01]  /*15f0*/  UMOV UR9, 0x40000040 ;  /* 0x4000004000097882 */ /* 0x000fe20000000000 */
[----:B------:R-:W-:Y:S01]  /*1600*/  UMOV UR11, 0x40000000 ;  /* 0x40000000000b7882 */ /* 0x000fe20000000000 */
[----:B------:R-:W-:Y:S01]  /*1610*/  UIADD3 UR12, UR8, 0x400, URZ ;  /* 0x00000400080c7890 */ /* 0x000fe2000fffe03f */
[----:B------:R-:W-:Y:S01]  /*1620*/  UMOV UR15, UR11 ;  /* 0x0000000b000f7c82 */ /* 0x000fe20008000000 */
[----:B------:R-:W-:Y:S01]  /*1630*/  UMOV UR13, 0x40000040 ;  /* 0x40000040000d7882 */ /* 0x000fe20000000000 */
[----:B------:R-:W-:-:S05]  /*1640*/  UIADD3 UR5, UR8, 0x402, URZ ;  /* 0x0000040208057890 */ /* 0x000fca000fffe03f */
[----:B------:R-:W-:-:S04]  /*1650*/  UIADD3 UR4, UR4, 0x30100, URZ ;  /* 0x0003010004047890 */ /* 0x000fc8000fffe03f */
[----:B------:R-:W-:-:S04]  /*1660*/  USHF.R.U32.HI UR4, URZ, 0x4, UR4 ;  /* 0x000000043f047899 */ /* 0x000fc80008011604 */
[----:B------:R-:W-:-:S04]  /*1670*/  ULOP3.LUT UR4, UR4, 0x3fff, URZ, 0xc0, !UPT ;  /* 0x00003fff04047892 */ /* 0x000fc8000f8ec03f */
[----:B------:R-:W-:-:S04]  /*1680*/  ULOP3.LUT UR4, UR4, 0x10000, URZ, 0xfc, !UPT ;  /* 0x0001000004047892 */ /* 0x000fc8000f8efc3f */
[----:B------:R-:W-:-:S07]  /*1690*/  ULEA UR6, UR39, UR4, 0x8 ;  /* 0x0000000427067291 */ /* 0x000fce000f8e403f */
[----:B------:R-:W-:Y:S02]  /*16a0*/  UMOV UR10, UR6 ;  /* 0x00000006000a7c82 */ /* 0x000fe40008000000 */
[----:B------:R-:W-:Y:S01]  /*16b0*/  HGMMA.64x8x16.F32.BF16 R32, gdesc[UR8], RZ, !UPT, gsb0 ;  /* 0x00000000082079f0 */ /* 0x000fe2000c0018ff */
[----:B------:R-:W-:Y:S01]  /*16c0*/  UMOV UR14, UR10 ;  /* 0x0000000a000e7c82 */ /* 0x000fe20008000000 */
[----:B------:R-:W-:Y:S01]  /*16d0*/  UIADD3 UR10, UR6, 0xc6, URZ ;  /* 0x000000c6060a7890 */ /* 0x000fe2000fffe03f */
[----:B------:R-:W-:Y:S01]  /*16e0*/  UMOV UR9, 0x40000040 ;  /* 0x4000004000097882 */ /* 0x000fe20000000000 */
[----:B------:R-:W-:Y:S01]  /*16f0*/  UMOV UR11, 0x40000000 ;  /* 0x40000000000b7882 */ /* 0x000fe20000000000 */
[----:B------:R-:W-:Y:S02]  /*1700*/  WARPGROUP.DEPBAR.LE gsb0, 0x0 ;  /* 0x00008000000079c5 */ /* 0x000fe40000010000 */
[----:B------:R-:W-:-:S06]  /*1710*/  WARPGROUP.ARRIVE ;  /* 0x00000000000079c5 */ /* 0x000fcc0000000000 */
[----:B------:R-:W-:Y:S01]  /*1720*/  HGMMA.64x8x16.F32.BF16 R24, gdesc[UR12], RZ, !UPT, gsb0 ;  /* 0x000000000c1879f0 */ /* 0x000fe2000c0018ff */
[----:B------:R-:W-:Y:S02]  /*1730*/  UIADD3 UR12, UR8, 0x2, URZ ;  /* 0x00000002080c7890 */ /* 0x000fe4000fffe03f */
[----:B------:R-:W-:Y:S01]  /*1740*/  UIADD3 UR14, UR6, 0x2, URZ ;  /* 0x00000002060e7890 */ /* 0x000fe2000fffe03f */
[----:B------:R-:W-:Y:S01]  /*1750*/  UMOV UR13, 0x40000040 ;  /* 0x40000040000d7882 */ /* 0x000fe20000000000 */
[----:B------:R-:W-:Y:S01]  /*1760*/  UMOV UR15, 0x40000000 ;  /* 0x40000000000f7882 */ /* 0x000fe20000000000 */
[----:B------:R-:W-:Y:S02]  /*1770*/  WARPGROUP.DEPBAR.LE gsb0, 0x0 ;  /* 0x00008000000079c5 */ /* 0x000fe40000010000 */
[----:B------:R-:W-:-:S06]  /*1780*/  WARPGROUP.ARRIVE ;  /* 0x00000000000079c5 */ /* 0x000fcc0000000000 */
[----:B------:R-:W-:Y:S01]  /*1790*/  HGMMA.64x8x16.F32.BF16 R32, gdesc[UR12], R32, gsb0 ;  /* 0x000000000c2079f0 */ /* 0x000fe20008001820 */
[----:B------:R-:W-:Y:S01]  /*17a0*/  UMOV UR12, UR5 ;  /* 0x00000005000c7c82 */ /* 0x000fe20008000000 */
[----:B------:R-:W-:Y:S01]  /*17b0*/  UMOV UR13, 0x40000040 ;  /* 0x40000040000d7882 */ /* 0x000fe20000000000 */
[----:B------:R-:W-:Y:S01]  /*17c0*/  UIADD3 UR5, UR8, 0x404, URZ ;  /* 0x0000040408057890 */ /* 0x000fe2000fffe03f */
[----:B------:R-:W-:Y:S02]  /*17d0*/  WARPGROUP.DEPBAR.LE gsb0, 0x0 ;  /* 0x00008000000079c5 */ /* 0x000fe40000010000 */
[----:B------:R-:W-:-:S06]  /*17e0*/  WARPGROUP.ARRIVE ;  /* 0x00000000000079c5 */ /* 0x000fcc0000000000 */
[----:B------:R-:W-:Y:S01]  /*17f0*/  HGMMA.64x8x16.F32.BF16 R24, gdesc[UR12], R24, gsb0 ;  /* 0x000000000c1879f0 */ /* 0x000fe20008001818 */
        /* <DEDUP_REMOVED lines=160> */
[----:B------:R-:W-:Y:S01]  /*2200*/  UIADD3 UR6, UR8, 0x1606, URZ ;  /* 0x0000160608067890 */ /* 0x000fe2000fffe03f */
[----:B------:R-:W-:Y:S02]  /*2210*/  WARPGROUP.DEPBAR.LE gsb0, 0x0 ;  /* 0x00008000000079c5 */ /* 0x000fe40000010000 */
[----:B------:R-:W-:-:S06]  /*2220*/  WARPGROUP.ARRIVE ;  /* 0x00000000000079c5 */ /* 0x000fcc0000000000 */
[----:B------:R-:W-:Y:S01]  /*2230*/  HGMMA.64x8x16.F32.BF16 R32, gdesc[UR12], R32, gsb0 ;  /* 0x000000000c2079f0 */ /* 0x000fe20008001820 */
[----:B------:R-:W-:Y:S01]  /*2240*/  UMOV UR12, UR5 ;  /* 0x00000005000c7c82 */ /* 0x000fe20008000000 */
[----:B------:R-:W-:Y:S01]  /*2250*/  UMOV UR13, 0x40000040 ;  /* 0x40000040000d7882 */ /* 0x000fe20000000000 */
[----:B------:R-:W-:-:S07]  /*2260*/  UIADD3 UR5, UR8, 0x1206, URZ ;  /* 0x0000120608057890 */ /* 0x000fce000fffe03f */
[----:B------:R-:W-:Y:S01]  /*2270*/  UMOV UR8, UR5 ;  /* 0x0000000500087c82 */ /* 0x000fe20008000000 */
[----:B------:R-:W-:Y:S02]  /*2280*/  WARPGROUP.DEPBAR.LE gsb0, 0x0 ;  /* 0x00008000000079c5 */ /* 0x000fe40000010000 */
[----:B------:R-:W-:-:S06]  /*2290*/  WARPGROUP.ARRIVE ;  /* 0x00000000000079c5 */ /* 0x000fcc0000000000 */
[----:B------:R-:W-:Y:S03]  /*22a0*/  HGMMA.64x8x16.F32.BF16 R24, gdesc[UR12], R24, gsb0 ;  /* 0x000000000c1879f0 */ /* 0x000fe60008001818 */
[----:B------:R-:W-:Y:S02]  /*22b0*/  WARPGROUP.DEPBAR.LE gsb0, 0x0 ;  /* 0x00008000000079c5 */ /* 0x000fe40000010000 */
[----:B------:R-:W-:-:S06]  /*22c0*/  WARPGROUP.ARRIVE ;  /* 0x00000000000079c5 */ /* 0x000fcc0000000000 */
[----:B------:R-:W-:Y:S01]  /*22d0*/  HGMMA.64x8x16.F32.BF16 R32, gdesc[UR8], R32, gsb0 ;  /* 0x00000000082079f0 */ /* 0x000fe20008001820 */
[----:B------:R-:W-:Y:S01]  /*22e0*/  UMOV UR8, UR6 ;  /* 0x0000000600087c82 */ /* 0x000fe20008000000 */
[----:B------:R-:W-:Y:S01]  /*22f0*/  UMOV UR9, 0x40000040 ;  /* 0x4000004000097882 */ /* 0x000fe20000000000 */
[----:B------:R-:W-:Y:S02]  /*2300*/  WARPGROUP.DEPBAR.LE gsb0, 0x0 ;  /* 0x00008000000079c5 */ /* 0x000fe40000010000 */
[----:B------:R-:W-:-:S06]  /*2310*/  WARPGROUP.ARRIVE ;  /* 0x00000000000079c5 */ /* 0x000fcc0000000000 */
[----:B------:R-:W-:Y:S03]  /*2320*/  HGMMA.64x8x16.F32.BF16 R24, gdesc[UR8], R24, gsb0 ;  /* 0x00000000081879f0 */ /* 0x000fe60008001818 */
[----:B------:R-:W-:Y:S02]  /*2330*/  WARPGROUP.DEPBAR.LE gsb0, 0x0 ;  /* 0x00008000000079c5 */ /* 0x000fe40000010000 */
[----:B------:R-:W-:Y:S05]  /*2340*/  @!P1 BRA `(.L_x_22) ;  /* 0x0000000c00f49947 */ /* 0x000fea0003800000 */
[----:B------:R-:W-:Y:S02]  /*2350*/  UIADD3 UR5, UR39, 0x1, URZ ;  /* 0x0000000127057890 */ /* 0x000fe4000fffe03f */
[----:B------:R-:W-:Y:S02]  /*2360*/  IMAD.U32 R2, RZ, RZ, UR39 ;  /* 0x00000027ff027e24 */ /* 0x000fe4000f8e00ff */
[----:B------:R-:W-:-:S04]  /*2370*/  UISETP.NE.AND UP0, UPT, UR5, 0x2, UPT ;  /* 0x000000020500788c */ /* 0x000fc8000bf05270 */
[----:B------:R-:W-:Y:S02]  /*2380*/  USEL UR6, URZ, 0x1, UP0 ;  /* 0x000000013f067887 */ /* 0x000fe40008000000 */
[----:B------:R-:W-:Y:S02]  /*2390*/  USEL UR5, UR5, URZ, UP0 ;  /* 0x0000003f05057287 */ /* 0x000fe40008000000 */
[----:B------:R-:W-:-:S06]  /*23a0*/  ULOP3.LUT UR6, UR38, UR6, URZ, 0x3c, !UPT ;  /* 0x0000000626067292 */ /* 0x000fcc000f8e3c3f */
[----:B------:R-:W-:-:S07]  /*23b0*/  IMAD.U32 R6, RZ, RZ, UR6 ;  /* 0x00000006ff067e24 */ /* 0x000fce000f8e00ff */
.L_x_29:
[----:B------:R-:W-:Y:S05]  /*23c0*/  @!P0 BRA `(.L_x_23) ;  /* 0x0000000000048947 */ /* 0x000fea0003800000 */
[----:B------:R-:W-:Y:S01]  /*23d0*/  BPT.TRAP 0x1 ;  /* 0x000000040000795c */ /* 0x000fe20000300000 */
.L_x_23:
[----:B------:R-:W0:Y:S01]  /*23e0*/  S2UR UR7, SR_CgaCtaId ;  /* 0x00000000000779c3 */ /* 0x000e220000008800 */
[----:B------:R-:W-:Y:S01]  /*23f0*/  UMOV UR6, 0x400 ;  /* 0x0000040000067882 */ /* 0x000fe20000000000 */
[----:B------:R-:W-:Y:S01]  /*2400*/  IMAD.U32 R4, RZ, RZ, UR5 ;  /* 0x00000005ff047e24 */ /* 0x000fe2000f8e00ff */
[----:B------:R-:W-:Y:S01]  /*2410*/  SHF.L.U32 R3, R6, 0x1f, RZ ;  /* 0x0000001f06037819 */ /* 0x000fe200000006ff */
[----:B0-----:R-:W-:-:S06]  /*2420*/  ULEA UR6, UR7, UR6, 0x18 ;  /* 0x0000000607067291 */ /* 0x001fcc000f8ec03f */
[----:B------:R-:W-:-:S04]  /*2430*/  IMAD.U32 R5, RZ, RZ, UR6 ;  /* 0x00000006ff057e24 */ /* 0x000fc8000f8e00ff */
[----:B------:R-:W-:-:S04]  /*2440*/  IMAD R4, R4, 0x8, R5 ;  /* 0x0000000804047824 */ /* 0x000fc800078e0205 */
[----:B------:R0:W1:Y:S01]  /*2450*/  SYNCS.PHASECHK.TRANS64.TRYWAIT P1, [R4+URZ], R3 ;  /* 0x00000003040075a7 */ /* 0x000062000802017f */
[----:B------:R-:W-:Y:S05]  /*2460*/  @!P0 BRA `(.L_x_24) ;  /* 0x0000000000048947 */ /* 0x000fea0003800000 */
[----:B------:R-:W-:Y:S01]  /*2470*/  BPT.TRAP 0x1 ;  /* 0x000000040000795c */ /* 0x000fe20000300000 */
.L_x_24:
[----:B-1----:R-:W-:Y:S05]  /*2480*/  @P1 BRA `(.L_x_25) ;  /* 0x0000000000081947 */ /* 0x002fea0003800000 */
[----:B------:R-:W1:Y:S02]  /*2490*/  SYNCS.PHASECHK.TRANS64.TRYWAIT P1, [R4+URZ], R3 ;  /* 0x00000003040075a7 */ /* 0x000e64000802017f */
[----:B-1----:R-:W-:Y:S05]  /*24a0*/  @!P1 BRA `(.L_x_26) ;  /* 0x0000003c00749947 */ /* 0x002fea0003800000 */
.L_x_25:
[----:B------:R-:W-:Y:S01]  /*24b0*/  ULEA UR8, UR5, UR4, 0x8 ;  /* 0x0000000405087291 */ /* 0x000fe2000f8e403f */
[----:B------:R-:W-:Y:S01]  /*24c0*/  WARPGROUP.ARRIVE ;  /* 0x00000000000079c5 */ /* 0x000fe20000000000 */
[----:B------:R-:W-:Y:S01]  /*24d0*/  UIMAD UR6, UR5, 0x1800, UR41 ;  /* 0x00001800050678a4 */ /* 0x000fe2000f8e0229 */
[----:B------:R-:W-:Y:S01]  /*24e0*/  UMOV UR15, 0x40000000 ;  /* 0x40000000000f7882 */ /* 0x000fe20000000000 */
[----:B------:R-:W-:Y:S02]  /*24f0*/  UMOV UR13, 0x40000040 ;  /* 0x40000040000d7882 */ /* 0x000fe40000000000 */
[----:B------:R-:W-:Y:S01]  /*2500*/  UIADD3 UR7, UR6, 0x400, URZ ;  /* 0x0000040006077890 */ /* 0x000fe2000fffe03f */
[----:B------:R-:W-:Y:S02]  /*2510*/  UMOV UR14, UR8 ;  /* 0x00000008000e7c82 */ /* 0x000fe40008000000 */
[----:B------:R-:W-:Y:S01]  /*2520*/  UMOV UR12, UR6 ;  /* 0x00000006000c7c82 */ /* 0x000fe20008000000 */
[----:B------:R-:W-:Y:S01]  /*2530*/  UIADD3 UR10, UR8, 0xc6, URZ ;  /* 0x000000c6080a7890 */ /* 0x000fe2000fffe03f */
[----:B------:R-:W-:Y:S01]  /*2540*/  HGMMA.64x8x16.F32.BF16 R32, gdesc[UR12], R32, gsb0 ;  /* 0x000000000c2079f0 */ /* 0x000fe20008001820 */
[----:B------:R-:W-:Y:S01]  /*2550*/  UMOV UR13, 0x40000040 ;  /* 0x40000040000d7882 */ /* 0x000fe20000000000 */
[----:B------:R-:W-:Y:S01]  /*2560*/  UMOV UR12, UR7 ;  /* 0x00000007000c7c82 */ /* 0x000fe20008000000 */
[----:B------:R-:W-:Y:S01]  /*2570*/  UIADD3 UR7, UR6, 0x402, URZ ;  /* 0x0000040206077890 */ /* 0x000fe2000fffe03f */
[----:B------:R-:W-:Y:S01]  /*2580*/  UMOV UR11, 0x40000000 ;  /* 0x40000000000b7882 */ /* 0x000fe20000000000 */
[----:B------:R-:W-:Y:S01]  /*2590*/  UMOV UR9, 0x40000040 ;  /* 0x4000004000097882 */ /* 0x000fe20000000000 */
[----:B------:R-:W-:-:S02]  /*25a0*/  WARPGROUP.DEPBAR.LE gsb0, 0x0 ;  /* 0x00008000000079c5 */ /* 0x000fc40000010000 */
        /* <DEDUP_REMOVED lines=175> */
[----:B------:R-:W-:Y:S02]  /*30a0*/  UIADD3 UR8, UR6, 0x1206, URZ ;  /* 0x0000120606087890 */ /* 0x000fe4000fffe03f */
[----:B------:R-:W-:Y:S01]  /*30b0*/  UIADD3 UR6, UR6, 0x1606, URZ ;  /* 0x0000160606067890 */ /* 0x000fe2000fffe03f */
        /* <DEDUP_REMOVED lines=18> */
[----:B------:R-:W-:Y:S01]  /*31e0*/  BPT.TRAP 0x1 ;  /* 0x000000040000795c */ /* 0x000fe20000300000 */
.L_x_27:
[----:B------:R-:W-:-:S13]  /*31f0*/  ISETP.NE.AND P1, PT, R28, RZ, PT ;  /* 0x000000ff1c00720c */ /* 0x000fda0003f25270 */
[----:B01----:R-:W-:-:S04]  /*3200*/  @P1 IMAD R3, R2, 0x8, R5 ;  /* 0x0000000802031824 */ /* 0x003fc800078e0205 */
[----:B------:R-:W-:-:S05]  /*3210*/  @P1 VIADD R4, R3, 0x10 ;  /* 0x0000001003041836 */ /* 0x000fca0000000000 */
[----:B------:R-:W-:-:S04]  /*3220*/  @P1 PRMT R4, R23, 0x654, R4 ;  /* 0x0000065417041816 */ /* 0x000fc80000000004 */
[----:B------:R0:W-:Y:S01]  /*3230*/  @P1 SYNCS.ARRIVE.TRANS64.RED.A1T0 RZ, [R4+URZ], RZ ;  /* 0x000000ff04ff19a7 */ /* 0x0001e2000810043f */
[----:B------:R-:W-:-:S13]  /*3240*/  ISETP.GT.U32.AND P1, PT, R16, 0x1, PT ;  /* 0x000000011000780c */ /* 0x000fda0003f24070 */
[----:B0-----:R-:W-:Y:S05]  /*3250*/  @P1 BRA `(.L_x_28) ;  /* 0x0000000000041947 */ /* 0x001fea0003800000 */
[----:B------:R-:W-:Y:S01]  /*3260*/  BPT.TRAP 0x1 ;  /* 0x000000040000795c */ /* 0x000fe20000300000 */
.L_x_28:
[----:B------:R-:W-:Y:S01]  /*3270*/  UIADD3 UR5, UR5, 0x1, URZ ;  /* 0x0000000105057890 */ /* 0x000fe2000fffe03f */
[----:B------:R-:W-:Y:S01]  /*3280*/  ISETP.GT.AND P2, PT, R0, 0x1, PT ;  /* 0x000000010000780c */ /* 0x000fe20003f44270 */
[----:B------:R-:W-:Y:S02]  /*3290*/  VIADD R2, R2, 0x1 ;  /* 0x0000000102027836 */ /* 0x000fe40000000000 */
[----:B------:R-:W-:Y:S01]  /*32a0*/  UISETP.NE.AND UP0, UPT, UR5, 0x2, UPT ;  /* 0x000000020500788c */ /* 0x000fe2000bf05270 */
[----:B------:R-:W-:Y:S02]  /*32b0*/  VIADD R0, R0, 0xffffffff ;  /* 0xffffffff00007836 */ /* 0x000fe40000000000 */
[C---:B------:R-:W-:Y:S01]  /*32c0*/  ISETP.NE.AND P1, PT, R2.reuse, 0x2, PT ;  /* 0x000000020200780c */ /* 0x040fe20003f25270 */
[----:B------:R-:W-:Y:S02]  /*32d0*/  USEL UR6, URZ, 0x1, UP0 ;  /* 0x000000013f067887 */ /* 0x000fe40008000000 */
[----:B------:R-:W-:Y:S01]  /*32e0*/  USEL UR5, UR5, URZ, UP0 ;  /* 0x0000003f05057287 */ /* 0x000fe20008000000 */
[----:B------:R-:W-:-:S03]  /*32f0*/  SEL R2, R2, RZ, P1 ;  /* 0x000000ff02027207 */ /* 0x000fc60000800000 */
[----:B------:R-:W-:Y:S01]  /*3300*/  LOP3.LUT R6, R6, UR6, RZ, 0x3c, !PT ;  /* 0x0000000606067c12 */ /* 0x000fe2000f8e3cff */
[----:B------:R-:W-:Y:S07]  /*3310*/  @P2 BRA `(.L_x_29) ;  /* 0xfffffff000282947 */ /* 0x000fee000383ffff */
.L_x_22:
[----:B------:R-:W0:Y:S02]  /*3320*/  LDC R0, c[0x0][0x28c] ;  /* 0x0000a300ff007b82 */ /* 0x000e240000000800 */
[----:B0-----:R-:W-:-:S13]  /*3330*/  ISETP.GE.AND P1, PT, R0, 0x1, PT ;  /* 0x000000010000780c */ /* 0x001fda0003f26270 */
[----:B------:R-:W-:Y:S05]  /*3340*/  @!P1 BRA `(.L_x_30) ;  /* 0x0000000000409947 */ /* 0x000fea0003800000 */
[----:B------:R-:W-:Y:S05]  /*3350*/  @!P0 BRA `(.L_x_31) ;  /* 0x0000000000048947 */ /* 0x000fea0003800000 */
[----:B------:R-:W-:Y:S01]  /*3360*/  BPT.TRAP 0x1 ;  /* 0x000000040000795c */ /* 0x000fe20000300000 */
.L_x_31:
[----:B------:R-:W-:Y:S01]  /*3370*/  ISETP.NE.AND P0, PT, R28, RZ, PT ;  /* 0x000000ff1c00720c */ /* 0x000fe20003f05270 */
[----:B------:R-:W-:-:S12]  /*3380*/  UISETP.LT.AND UP1, UPT, UR40, 0x1, UPT ;  /* 0x000000012800788c */ /* 0x000fd8000bf21270 */
[----:B------:R-:W-:-:S05]  /*3390*/  VOTEU.ANY UP0, P0 ;  /* 0x00000000003f7886 */ /* 0x000fca0000000100 */
[----:B------:R-:W-:-:S04]  /*33a0*/  @UP0 USEL UR4, UR40, 0x1, UP1 ;  /* 0x0000000128040887 */ /* 0x000fc80008800000 */
[----:B------:R-:W-:-:S06]  /*33b0*/  @UP0 UIADD3 UR4, UR39, UR40, -UR4 ;  /* 0x0000002827040290 */ /* 0x000fcc000fffe804 */
[----:B------:R-:W-:-:S04]  /*33c0*/  IMAD.U32 R0, RZ, RZ, UR4 ;  /* 0x00000004ff007e24 */ /* 0x000fc8000f8e00ff */
[----:B------:R-:W-:-:S05]  /*33d0*/  @P0 IMAD.SHL.U32 R0, R0, 0x8, RZ ;  /* 0x0000000800000824 */ /* 0x000fca00078e00ff */
[----:B------:R-:W-:-:S04]  /*33e0*/  @P0 LOP3.LUT R0, R0, 0x8, RZ, 0xc0, !PT ;  /* 0x0000000800000812 */ /* 0x000fc800078ec0ff */
[----:B------:R-:W-:-:S04]  /*33f0*/  @P0 IADD3 R0, R5, 0x10, R0 ;  /* 0x0000001005000810 */ /* 0x000fc80007ffe000 */
[----:B------:R-:W-:-:S04]  /*3400*/  @P0 PRMT R0, R23, 0x654, R0 ;  /* 0x0000065417000816 */ /* 0x000fc80000000000 */
[----:B------:R0:W-:Y:S01]  /*3410*/  @P0 SYNCS.ARRIVE.TRANS64.RED.A1T0 RZ, [R0+URZ], RZ ;  /* 0x000000ff00ff09a7 */ /* 0x0001e2000810043f */
[----:B------:R-:W-:-:S13]  /*3420*/  ISETP.GT.U32.AND P0, PT, R16, 0x1, PT ;  /* 0x000000011000780c */ /* 0x000fda0003f04070 */
[----:B0-----:R-:W-:Y:S05]  /*3430*/  @P0 BRA `(.L_x_30) ;  /* 0x0000000000040947 */ /* 0x001fea0003800000 */
[----:B------:R-:W-:Y:S01]  /*3440*/  BPT.TRAP 0x1 ;  /* 0x000000040000795c */ /* 0x000fe20000300000 */
.L_x_30:
[----:B------:R-:W0:Y:S01]  /*3450*/  LDC R2, c[0x0][0x288] ;  /* 0x0000a200ff027b82 */ /* 0x000e220000000800 */
[----:B------:R-:W-:Y:S01]  /*3460*/  LOP3.LUT R0, R22, 0x3, RZ, 0xc0, !PT ;  /* 0x0000000316007812 */ /* 0x000fe200078ec0ff */
[----:B------:R-:W-:Y:S01]  /*3470*/  UIADD3 UR39, UR40, UR39, URZ ;  /* 0x0000002728277290 */ /* 0x000fe2000fffe03f */
[----:B------:R-:W-:Y:S01]  /*3480*/  IMAD.SHL.U32 R9, R40, 0x8, RZ ;  /* 0x0000000828097824 */ /* 0x000fe200078e00ff */
[----:B------:R-:W-:Y:S01]  /*3490*/  ULDC UR8, c[0x0][0x284] ;  /* 0x0000a10000087ab9 */ /* 0x000fe20000000800 */
[----:B------:R-:W-:Y:S01]  /*34a0*/  IMAD R11, R41, 0xc0, RZ ;  /* 0x000000c0290b7824 */ /* 0x000fe200078e02ff */
[----:B------:R-:W-:Y:S01]  /*34b0*/  USHF.R.U32.HI UR4, URZ, 0x1, UR39 ;  /* 0x000000013f047899 */ /* 0x000fe20008011627 */
[----:B------:R-:W-:Y:S01]  /*34c0*/  IMAD.SHL.U32 R4, R22, 0x2, RZ ;  /* 0x0000000216047824 */ /* 0x000fe200078e00ff */
[----:B------:R-:W-:Y:S01]  /*34d0*/  UISETP.GT.U32.AND UP1, UPT, UR39, 0x1, UPT ;  /* 0x000000012700788c */ /* 0x000fe2000bf24070 */
[----:B------:R-:W-:Y:S01]  /*34e0*/  SHF.R.S32.HI R15, RZ, 0x1f, R29 ;  /* 0x0000001fff0f7819 */ /* 0x000fe2000001141d */
[----:B------:R-:W-:-:S02]  /*34f0*/  ULOP3.LUT UR4, UR4, 0x1, URZ, 0xc0, !UPT ;  /* 0x0000000104047892 */ /* 0x000fc4000f8ec03f */
[C---:B------:R-:W-:Y:S01]  /*3500*/  LOP3.LUT R4, R9.reuse, 0x6, R4, 0xf8, !PT ;  /* 0x0000000609047812 */ /* 0x040fe200078ef804 */
[----:B------:R-:W-:Y:S01]  /*3510*/  ULDC.64 UR6, c[0x0][0x5d0] ;  /* 0x0001740000067ab9 */ /* 0x000fe20000000a00 */
[----:B------:R-:W-:Y:S02]  /*3520*/  UISETP.NE.U32.AND UP0, UPT, UR4, 0x1, UPT ;  /* 0x000000010400788c */ /* 0x000fe4000bf05070 */
[----:B------:R-:W-:Y:S01]  /*3530*/  UISETP.LT.U32.AND UP1, UPT, UR40, 0x2, UP1 ;  /* 0x000000022800788c */ /* 0x000fe20008f21070 */
[----:B------:R-:W-:Y:S01]  /*3540*/  SHF.R.S32.HI R5, RZ, 0x1f, R4 ;  /* 0x0000001fff057819 */ /* 0x000fe20000011404 */
[----:B------:R-:W-:Y:S02]  /*3550*/  UISETP.GT.U32.AND UP0, UPT, UR40, 0x1, !UP0 ;  /* 0x000000012800788c */ /* 0x000fe4000c704070 */
[----:B------:R-:W-:Y:S02]  /*3560*/  USEL UR5, URZ, 0x1, !UP1 ;  /* 0x000000013f057887 */ /* 0x000fe4000c800000 */
[----:B------:R-:W-:Y:S01]  /*3570*/  USEL UR4, URZ, 0x1, !UP0 ;  /* 0x000000013f047887 */ /* 0x000fe2000c000000 */
[----:B0-----:R-:W-:Y:S01]  /*3580*/  IMAD R6, R0, -0x2, R2 ;  /* 0xfffffffe00067824 */ /* 0x001fe200078e0202 */
[----:B------:R-:W-:Y:S01]  /*3590*/  LOP3.LUT R0, R22, 0x60, RZ, 0xc0, !PT ;  /* 0x0000006016007812 */ /* 0x000fe200078ec0ff */
[----:B------:R-:W-:Y:S01]  /*35a0*/  ULOP3.LUT UR39, UR39, 0x1, URZ, 0xc0, !UPT ;  /* 0x0000000127277892 */ /* 0x000fe2000f8ec03f */
[----:B------:R-:W-:Y:S01]  /*35b0*/  ISETP.GE.AND P0, PT, R9, R2, PT ;  /* 0x000000020900720c */ /* 0x000fe20003f06270 */
[----:B------:R-:W-:Y:S01]  /*35c0*/  IMAD R2, R15, UR6, RZ ;  /* 0x000000060f027c24 */ /* 0x000fe2000f8e02ff */
[----:B------:R-:W-:Y:S01]  /*35d0*/  SHF.R.U32.HI R0, RZ, 0x1, R0 ;  /* 0x00000001ff007819 */ /* 0x000fe20000011600 */
[----:B------:R-:W-:Y:S01]  /*35e0*/  ULOP3.LUT UR38, UR4, UR38, UR5, 0x96, !UPT ;  /* 0x0000002604267292 */ /* 0x000fe2000f8e9605 */
[----:B------:R-:W-:Y:S01]  /*35f0*/  ISETP.GE.OR P0, PT, R11, UR8, P0 ;  /* 0x000000080b007c0c */ /* 0x000fe20008706670 */
[C---:B------:R-:W-:Y:S01]  /*3600*/  IMAD R13, R29.reuse, UR7, R2 ;  /* 0x000000071d0d7c24 */ /* 0x040fe2000f8e0202 */
[----:B------:R-:W-:Y:S01]  /*3610*/  IADD3 R7, RZ, -R0, -R39 ;  /* 0x80000000ff077210 */ /* 0x000fe20007ffe827 */
[----:B------:R-:W-:-:S04]  /*3620*/  IMAD.WIDE.U32 R2, R29, UR6, R4 ;  /* 0x000000061d027c25 */ /* 0x000fc8000f8e0004 */
[----:B------:R-:W-:Y:S02]  /*3630*/  IMAD R0, R38, -0x40, R7 ;  /* 0xffffffc026007824 */ /* 0x000fe400078e0207 */
[----:B------:R-:W-:Y:S02]  /*3640*/  IMAD.IADD R58, R6, 0x1, -R9 ;  /* 0x00000001063a7824 */ /* 0x000fe400078e0a09 */
[----:B------:R-:W-:Y:S01]  /*3650*/  IMAD.IADD R7, R3, 0x1, R13 ;  /* 0x0000000103077824 */ /* 0x000fe200078e020d */
[----:B------:R-:W-:Y:S01]  /*3660*/  IADD3 R56, -R11, UR8, R0 ;  /* 0x000000080b387c10 */ /* 0x000fe2000fffe100 */
[----:B------:R-:W-:Y:S02]  /*3670*/  IMAD.MOV.U32 R0, RZ, RZ, -0x1 ;  /* 0xffffffffff007424 */ /* 0x000fe400078e00ff */
[----:B------:R-:W-:Y:S01]  /*3680*/  IMAD.MOV.U32 R6, RZ, RZ, R2 ;  /* 0x000000ffff067224 */ /* 0x000fe200078e0002 */
[----:B------:R-:W-:Y:S06]  /*3690*/  @P0 BRA `(.L_x_32) ;  /* 0x0000000c00880947 */ /* 0x000fec0003800000 */
[----:B------:R-:W0:Y:S01]  /*36a0*/  LDC.64 R2, c[0x0][0x5c8] ;  /* 0x00017200ff027b82 */ /* 0x000e220000000a00 */
[----:B-----5:R-:W-:Y:S01]  /*36b0*/  FSETP.NEU.AND P0, PT, R37, RZ, PT ;  /* 0x000000ff2500720b */ /* 0x020fe20003f0d000 */
[----:B------:R-:W-:Y:S01]  /*36c0*/  IMAD.WIDE R10, R41, 0xc0, R30 ;  /* 0x000000c0290a7825 */ /* 0x000fe200078e021e */
[----:B------:R-:W-:Y:S03]  /*36d0*/  BSSY B0, `(.L_x_32) ;  /* 0x00000de000007945 */ /* 0x000fe60003800000 */
[-C--:B0-----:R-:W-:Y:S02]  /*36e0*/  IMAD R8, R11, R2.reuse, RZ ;  /* 0x000000020b087224 */ /* 0x081fe400078e02ff */
[----:B------:R-:W-:-:S04]  /*36f0*/  IMAD.WIDE.U32 R44, R10, R2, R6 ;  /* 0x000000020a2c7225 */ /* 0x000fc800078e0006 */
[----:B------:R-:W-:-:S04]  /*3700*/  IMAD R7, R10, R3, R8 ;  /* 0x000000030a077224 */ /* 0x000fc800078e0208 */
[----:B------:R-:W-:Y:S01]  /*3710*/  IMAD.IADD R47, R45, 0x1, R7 ;  /* 0x000000012d2f7824 */ /* 0x000fe200078e0207 */
[----:B------:R-:W-:Y:S06]  /*3720*/  @!P0 BRA `(.L_x_33) ;  /* 0x0000000800948947 */ /* 0x000fec0003800000 */
[----:B------:R-:W0:Y:S01]  /*3730*/  LDC.64 R8, c[0x0][0x5b8] ;  /* 0x00016e00ff087b82 */ /* 0x000e220000000a00 */
[----:B------:R-:W-:Y:S01]  /*3740*/  ISETP.GT.AND P1, PT, R56, RZ, PT ;  /* 0x000000ff3800720c */ /* 0x000fe20003f24270 */
[----:B------:R-:W-:-:S03]  /*3750*/  ULDC.64 UR4, c[0x0][0x5c0] ;  /* 0x0001700000047ab9 */ /* 0x000fc60000000a00 */
[----:B------:R-:W-:-:S03]  /*3760*/  ISETP.GT.AND P2, PT, R58, RZ, P1 ;  /* 0x000000ff3a00720c */ /* 0x000fc60000f44270 */
[----:B------:R-:W1:Y:S08]  /*3770*/  LDC.64 R12, c[0x0][0x5b0] ;  /* 0x00016c00ff0c7b82 */ /* 0x000e700000000a00 */
[----:B------:R-:W2:Y:S01]  /*3780*/  LDC.64 R6, c[0x0][0x5a8] ;  /* 0x00016a00ff067b82 */ /* 0x000ea20000000a00 */
[-C--:B0-----:R-:W-:Y:S02]  /*3790*/  IMAD R14, R15, R8.reuse, RZ ;  /* 0x000000080f0e7224 */ /* 0x081fe400078e02ff */
[----:B------:R-:W-:-:S04]  /*37a0*/  IMAD.WIDE.U32 R48, R29, R8, R4 ;  /* 0x000000081d307225 */ /* 0x000fc800078e0004 */
[----:B------:R-:W-:Y:S02]  /*37b0*/  IMAD R55, R29, R9, R14 ;  /* 0x000000091d377224 */ /* 0x000fe400078e020e */
[-C--:B-1----:R-:W-:Y:S02]  /*37c0*/  IMAD R9, R11, R12.reuse, RZ ;  /* 0x0000000c0b097224 */ /* 0x082fe400078e02ff */
[----:B------:R-:W-:Y:S02]  /*37d0*/  IMAD.IADD R21, R49, 0x1, R55 ;  /* 0x0000000131157824 */ /* 0x000fe400078e0237 */
[----:B------:R-:W-:Y:S02]  /*37e0*/  IMAD.MOV.U32 R20, RZ, RZ, R48 ;  /* 0x000000ffff147224 */ /* 0x000fe400078e0030 */
[C---:B------:R-:W-:Y:S02]  /*37f0*/  IMAD R57, R10.reuse, R13, R9 ;  /* 0x0000000d0a397224 */ /* 0x040fe400078e0209 */
[----:B------:R-:W-:-:S04]  /*3800*/  IMAD.WIDE.U32 R14, R10, R12, R20 ;  /* 0x0000000c0a0e7225 */ /* 0x000fc800078e0014 */
[----:B------:R-:W-:Y:S01]  /*3810*/  IMAD.IADD R9, R15, 0x1, R57 ;  /* 0x000000010f097824 */ /* 0x000fe200078e0239 */
[----:B--2---:R-:W-:-:S04]  /*3820*/  LEA R40, P0, R14, R6, 0x1 ;  /* 0x000000060e287211 */ /* 0x004fc800078008ff */
[----:B------:R-:W-:-:S05]  /*3830*/  LEA.HI.X R41, R14, R7, R9, 0x1, P0 ;  /* 0x000000070e297211 */ /* 0x000fca00000f0c09 */
[----:B------:R-:W2:Y:S01]  /*3840*/  @P2 LDG.E.LTC128B.U16 R9, desc[UR36][R40.64] ;  /* 0x0000002428092981 */ /* 0x000ea2000c1e1520 */
[----:B------:R-:W-:Y:S01]  /*3850*/  IMAD.WIDE.U32 R42, R10, R12, R4 ;  /* 0x0000000c0a2a7225 */ /* 0x000fe200078e0004 */
[----:B------:R-:W-:Y:S01]  /*3860*/  ISETP.GT.AND P1, PT, R58, 0x1, P1 ;  /* 0x000000013a00780c */ /* 0x000fe20000f24270 */
[----:B------:R-:W-:Y:S02]  /*3870*/  BSSY B1, `(.L_x_34) ;  /* 0x0000012000017945 */ /* 0x000fe40003800000 */
[----:B------:R-:W-:Y:S02]  /*3880*/  IMAD.IADD R43, R57, 0x1, R43 ;  /* 0x00000001392b7824 */ /* 0x000fe400078e022b */
[----:B------:R-:W-:-:S04]  /*3890*/  IMAD.WIDE.U32 R42, R29, R8, R42 ;  /* 0x000000081d2a7225 */ /* 0x000fc800078e002a */
[----:B--2---:R-:W-:-:S04]  /*38a0*/  IMAD.U32 R14, R9, 0x10000, RZ ;  /* 0x00010000090e7824 */ /* 0x004fc800078e00ff */
[----:B------:R-:W-:Y:S01]  /*38b0*/  FMUL R15, R14, R37 ;  /* 0x000000250e0f7220 */ /* 0x000fe20000400000 */
[----:B------:R-:W-:-:S03]  /*38c0*/  LEA R14, P0, R44, UR4, 0x1 ;  /* 0x000000042c0e7c11 */ /* 0x000fc6000f8008ff */
[----:B------:R-:W-:Y:S01]  /*38d0*/  FFMA R32, R32, R36, R15 ;  /* 0x0000002420207223 */ /* 0x000fe2000000000f */
[----:B------:R-:W-:Y:S02]  /*38e0*/  LEA.HI.X R15, R44, UR5, R47, 0x1, P0 ;  /* 0x000000052c0f7c11 */ /* 0x000fe400080f0c2f */
[----:B------:R-:W-:Y:S02]  /*38f0*/  LEA R40, P0, R42, R6, 0x1 ;  /* 0x000000062a287211 */ /* 0x000fe400078008ff */
[----:B------:R-:W-:Y:S01]  /*3900*/  F2FP.BF16.F32.PACK_AB R41, RZ, R32 ;  /* 0x00000020ff29723e */ /* 0x000fe200000010ff */
[----:B------:R-:W-:-:S03]  /*3910*/  IMAD.IADD R32, R55, 0x1, R43 ;  /* 0x0000000137207824 */ /* 0x000fc600078e022b */
[----:B------:R-:W-:Y:S02]  /*3920*/  PRMT R43, R41, 0x7610, R43 ;  /* 0x00007610292b7816 */ /* 0x000fe4000000002b */
[----:B------:R-:W-:Y:S01]  /*3930*/  LEA.HI.X R41, R42, R7, R32, 0x1, P0 ;  /* 0x000000072a297211 */ /* 0x000fe200000f0c20 */
[C---:B------:R-:W-:Y:S02]  /*3940*/  IMAD.SHL.U32 R42, R12.reuse, 0x8, RZ ;  /* 0x000000080c2a7824 */ /* 0x040fe400078e00ff */
[----:B------:R0:W-:Y:S02]  /*3950*/  @P2 STG.E.U16 desc[UR36][R14.64], R43 ;  /* 0x0000002b0e002986 */ /* 0x0001e4000c101524 */
[----:B0-----:R-:W-:Y:S01]  /*3960*/  SHF.L.U64.HI R43, R12, 0x3, R13 ;  /* 0x000000030c2b7819 */ /* 0x001fe2000001020d */
[----:B------:R-:W-:Y:S06]  /*3970*/  @!P1 BRA `(.L_x_35) ;  /* 0x0000000000049947 */ /* 0x000fec0003800000 */
[----:B------:R0:W5:Y:S02]  /*3980*/  LDG.E.LTC128B.U16 R9, desc[UR36][R40.64+0x2] ;  /* 0x0000022428097981 */ /* 0x000164000c1e1520 */
.L_x_35:
[----:B------:R-:W-:Y:S05]  /*3990*/  BSYNC B1 ;  /* 0x0000000000017941 */ /* 0x000fea0003800000 */
.L_x_34:
[----:B-----5:R-:W-:Y:S01]  /*39a0*/  IMAD.U32 R32, R9, 0x10000, RZ ;  /* 0x0001000009207824 */ /* 0x020fe200078e00ff */
[----:B------:R-:W-:Y:S01]  /*39b0*/  ISETP.GT.AND P0, PT, R56, 0x8, PT ;  /* 0x000000083800780c */ /* 0x000fe20003f04270 */
[----:B------:R-:W-:Y:S01]  /*39c0*/  IMAD.WIDE.U32 R44, R10, R12, R42 ;  /* 0x0000000c0a2c7225 */ /* 0x000fe200078e002a */
[----:B------:R-:W-:Y:S03]  /*39d0*/  BSSY B1, `(.L_x_36) ;  /* 0x000000d000017945 */ /* 0x000fe60003800000 */
[----:B------:R-:W-:Y:S01]  /*39e0*/  FMUL R32, R32, R37 ;  /* 0x0000002520207220 */ /* 0x000fe20000400000 */
[----:B------:R-:W-:Y:S01]  /*39f0*/  ISETP.GT.AND P2, PT, R58, RZ, P0 ;  /* 0x000000ff3a00720c */ /* 0x000fe20000744270 */
[----:B------:R-:W-:Y:S02]  /*3a00*/  IMAD.IADD R47, R57, 0x1, R45 ;  /* 0x00000001392f7824 */ /* 0x000fe400078e022d */
[----:B------:R-:W-:Y:S01]  /*3a10*/  FFMA R32, R33, R36, R32 ;  /* 0x0000002421207223 */ /* 0x000fe20000000020 */
[----:B------:R-:W-:-:S04]  /*3a20*/  IADD3 R33, P3, R48, R44, RZ ;  /* 0x0000002c30217210 */ /* 0x000fc80007f7e0ff */
[----:B0-----:R-:W-:Y:S01]  /*3a30*/  F2FP.BF16.F32.PACK_AB R41, RZ, R32 ;  /* 0x00000020ff29723e */ /* 0x001fe200000010ff */
[----:B------:R-:W-:Y:S01]  /*3a40*/  IMAD.X R40, R47, 0x1, R21, P3 ;  /* 0x000000012f287824 */ /* 0x000fe200018e0615 */
[----:B------:R-:W-:-:S03]  /*3a50*/  LEA R32, P3, R33, R6, 0x1 ;  /* 0x0000000621207211 */ /* 0x000fc600078608ff */
[----:B------:R0:W-:Y:S01]  /*3a60*/  @P1 STG.E.U16 desc[UR36][R14.64+0x2], R41 ;  /* 0x000002290e001986 */ /* 0x0001e2000c101524 */
[----:B------:R-:W-:Y:S01]  /*3a70*/  LEA.HI.X R33, R33, R7, R40, 0x1, P3 ;  /* 0x0000000721217211 */ /* 0x000fe200018f0c28 */
[----:B------:R-:W-:Y:S08]  /*3a80*/  @!P2 BRA `(.L_x_37) ;  /* 0x000000000004a947 */ /* 0x000ff00003800000 */
[----:B------:R1:W5:Y:S02]  /*3a90*/  LDG.E.LTC128B.U16 R9, desc[UR36][R32.64] ;  /* 0x0000002420097981 */ /* 0x000364000c1e1520 */
.L_x_37:
[----:B------:R-:W-:Y:S05]  /*3aa0*/  BSYNC B1 ;  /* 0x0000000000017941 */ /* 0x000fea0003800000 */
.L_x_36:
[----:B-----5:R-:W-:Y:S01]  /*3ab0*/  IMAD.U32 R40, R9, 0x10000, RZ ;  /* 0x0001000009287824 */ /* 0x020fe200078e00ff */
[----:B-1----:R-:W-:Y:S01]  /*3ac0*/  IADD3 R32, P1, R4, R44, RZ ;  /* 0x0000002c04207210 */ /* 0x002fe20007f3e0ff */
[----:B------:R-:W-:Y:S01]  /*3ad0*/  BSSY B1, `(.L_x_38) ;  /* 0x0000010000017945 */ /* 0x000fe20003800000 */
[----:B------:R-:W-:Y:S01]  /*3ae0*/  ISETP.GT.AND P0, PT, R58, 0x1, P0 ;  /* 0x000000013a00780c */ /* 0x000fe20000704270 */
[----:B0-----:R-:W-:Y:S02]  /*3af0*/  FMUL R41, R40, R37 ;  /* 0x0000002528297220 */ /* 0x001fe40000400000 */
[----:B------:R-:W-:Y:S01]  /*3b00*/  IMAD.X R33, R5, 0x1, R47, P1 ;  /* 0x0000000105217824 */ /* 0x000fe200008e062f */
[----:B------:R-:W-:Y:S01]  /*3b10*/  LEA R14, P1, R2, R14, 0x4 ;  /* 0x0000000e020e7211 */ /* 0x000fe200078220ff */
[----:B------:R-:W-:Y:S01]  /*3b20*/  FFMA R41, R34, R36, R41 ;  /* 0x0000002422297223 */ /* 0x000fe20000000029 */
[----:B------:R-:W-:Y:S02]  /*3b30*/  IMAD.WIDE.U32 R32, R29, R8, R32 ;  /* 0x000000081d207225 */ /* 0x000fe400078e0020 */
[----:B------:R-:W-:-:S02]  /*3b40*/  LEA.HI.X R15, R2, R15, R3, 0x4, P1 ;  /* 0x0000000f020f7211 */ /* 0x000fc400008f2403 */
[----:B------:R-:W-:Y:S01]  /*3b50*/  F2FP.BF16.F32.PACK_AB R41, RZ, R41 ;  /* 0x00000029ff29723e */ /* 0x000fe200000010ff */
[----:B------:R-:W-:Y:S01]  /*3b60*/  IMAD.IADD R33, R55, 0x1, R33 ;  /* 0x0000000137217824 */ /* 0x000fe200078e0221 */
[C---:B------:R-:W-:Y:S02]  /*3b70*/  LEA R40, P1, R32.reuse, R6, 0x1 ;  /* 0x0000000620287211 */ /* 0x040fe400078208ff */
[----:B------:R-:W-:Y:S02]  /*3b80*/  PRMT R34, R41, 0x7610, R34 ;  /* 0x0000761029227816 */ /* 0x000fe40000000022 */
[----:B------:R-:W-:-:S03]  /*3b90*/  LEA.HI.X R41, R32, R7, R33, 0x1, P1 ;  /* 0x0000000720297211 */ /* 0x000fc600008f0c21 */
[----:B------:R0:W-:Y:S01]  /*3ba0*/  @P2 STG.E.U16 desc[UR36][R14.64], R34 ;  /* 0x000000220e002986 */ /* 0x0001e2000c101524 */
[----:B------:R-:W-:Y:S05]  /*3bb0*/  @!P0 BRA `(.L_x_39) ;  /* 0x0000000000048947 */ /* 0x000fea0003800000 */
[----:B------:R1:W5:Y:S02]  /*3bc0*/  LDG.E.LTC128B.U16 R9, desc[UR36][R40.64+0x2] ;  /* 0x0000022428097981 */ /* 0x000364000c1e1520 */
.L_x_39:
[----:B------:R-:W-:Y:S05]  /*3bd0*/  BSYNC B1 ;  /* 0x0000000000017941 */ /* 0x000fea0003800000 */
.L_x_38:
[----:B------:R-:W-:Y:S01]  /*3be0*/  IMAD.MOV.U32 R32, RZ, RZ, R44 ;  /* 0x000000ffff207224 */ /* 0x000fe200078e002c */
[----:B------:R-:W-:Y:S01]  /*3bf0*/  ISETP.GT.AND P1, PT, R56, 0x80, PT ;  /* 0x000000803800780c */ /* 0x000fe20003f24270 */
[----:B------:R-:W-:Y:S02]  /*3c00*/  IMAD.MOV.U32 R33, RZ, RZ, R47 ;  /* 0x000000ffff217224 */ /* 0x000fe400078e002f */
[----:B0----5:R-:W-:Y:S01]  /*3c10*/  IMAD.U32 R34, R9, 0x10000, RZ ;  /* 0x0001000009227824 */ /* 0x021fe200078e00ff */
[----:B------:R-:W-:Y:S01]  /*3c20*/  ISETP.GT.AND P2, PT, R58, RZ, P1 ;  /* 0x000000ff3a00720c */ /* 0x000fe20000f44270 */
[----:B------:R-:W-:-:S04]  /*3c30*/  IMAD.WIDE.U32 R50, R12, 0x78, R32 ;  /* 0x000000780c327825 */ /* 0x000fc800078e0020 */
[----:B------:R-:W-:Y:S01]  /*3c40*/  FMUL R34, R34, R37 ;  /* 0x0000002522227220 */ /* 0x000fe20000400000 */
[----:B------:R-:W-:Y:S01]  /*3c50*/  IMAD R45, R13, 0x78, RZ ;  /* 0x000000780d2d7824 */ /* 0x000fe200078e02ff */
[----:B------:R-:W-:Y:S02]  /*3c60*/  IADD3 R13, P3, R48, R50, RZ ;  /* 0x00000032300d7210 */ /* 0x000fe40007f7e0ff */
[----:B------:R-:W-:Y:S01]  /*3c70*/  FFMA R34, R35, R36, R34 ;  /* 0x0000002423227223 */ /* 0x000fe20000000022 */
[----:B------:R-:W-:Y:S02]  /*3c80*/  IMAD.MOV.U32 R52, RZ, RZ, R14 ;  /* 0x000000ffff347224 */ /* 0x000fe400078e000e */
[----:B------:R-:W-:Y:S02]  /*3c90*/  IMAD.IADD R61, R51, 0x1, R45 ;  /* 0x00000001333d7824 */ /* 0x000fe400078e022d */
[----:B------:R-:W-:Y:S01]  /*3ca0*/  F2FP.BF16.F32.PACK_AB R34, RZ, R34 ;  /* 0x00000022ff22723e */ /* 0x000fe200000010ff */
[----:B------:R-:W-:-:S02]  /*3cb0*/  IMAD.MOV.U32 R53, RZ, RZ, R15 ;  /* 0x000000ffff357224 */ /* 0x000fc400078e000f */
[----:B-1----:R-:W-:Y:S01]  /*3cc0*/  IMAD.X R40, R61, 0x1, R21, P3 ;  /* 0x000000013d287824 */ /* 0x002fe200018e0615 */
[C---:B------:R-:W-:Y:S02]  /*3cd0*/  LEA R32, P3, R13.reuse, R6, 0x1 ;  /* 0x000000060d207211 */ /* 0x040fe400078608ff */
[----:B------:R-:W-:Y:S02]  /*3ce0*/  PRMT R35, R34, 0x7610, R35 ;  /* 0x0000761022237816 */ /* 0x000fe40000000023 */
[----:B------:R-:W-:Y:S02]  /*3cf0*/  LEA.HI.X R33, R13, R7, R40, 0x1, P3 ;  /* 0x000000070d217211 */ /* 0x000fe400018f0c28 */
[----:B------:R-:W-:Y:S01]  /*3d00*/  PRMT R13, R9, 0x7610, R13 ;  /* 0x00007610090d7816 */ /* 0x000fe2000000000d */
[----:B------:R0:W-:Y:S05]  /*3d10*/  @P0 STG.E.U16 desc[UR36][R52.64+0x2], R35 ;  /* 0x0000022334000986 */ /* 0x0001ea000c101524 */
[----:B------:R1:W2:Y:S01]  /*3d20*/  @P2 LDG.E.LTC128B.U16 R13, desc[UR36][R32.64] ;  /* 0x00000024200d2981 */ /* 0x0002a2000c1e1520 */
[----:B------:R-:W-:Y:S01]  /*3d30*/  IMAD R59, R3, 0xf0, RZ ;  /* 0x000000f0033b7824 */ /* 0x000fe200078e02ff */
[----:B------:R-:W-:Y:S01]  /*3d40*/  BSSY B1, `(.L_x_40) ;  /* 0x0000016000017945 */ /* 0x000fe20003800000 */
[----:B0-----:R-:W-:-:S04]  /*3d50*/  IMAD.WIDE.U32 R34, R12, 0x78, R42 ;  /* 0x000000780c227825 */ /* 0x001fc800078e002a */
[----:B------:R-:W-:Y:S02]  /*3d60*/  IMAD.IADD R45, R45, 0x1, R35 ;  /* 0x000000012d2d7824 */ /* 0x000fe400078e0223 */
[----:B------:R-:W-:Y:S02]  /*3d70*/  IMAD.MOV.U32 R44, RZ, RZ, R34 ;  /* 0x000000ffff2c7224 */ /* 0x000fe400078e0022 */
[----:B------:R-:W-:-:S04]  /*3d80*/  IMAD.WIDE.U32 R52, R2, 0xf0, R52 ;  /* 0x000000f002347825 */ /* 0x000fc800078e0034 */
[----:B------:R-:W-:-:S04]  /*3d90*/  IMAD.WIDE.U32 R40, R10, R12, R44 ;  /* 0x0000000c0a287225 */ /* 0x000fc800078e002c */
[----:B-1----:R-:W-:Y:S01]  /*3da0*/  IMAD.IADD R33, R53, 0x1, R59 ;  /* 0x0000000135217824 */ /* 0x002fe200078e023b */
[----:B------:R-:W-:Y:S01]  /*3db0*/  IADD3 R40, P0, R4, R40, RZ ;  /* 0x0000002804287210 */ /* 0x000fe20007f1e0ff */
[----:B------:R-:W-:-:S03]  /*3dc0*/  @P2 IMAD.MOV.U32 R32, RZ, RZ, R52 ;  /* 0x000000ffff202224 */ /* 0x000fc600078e0034 */
[----:B------:R-:W-:Y:S02]  /*3dd0*/  IADD3.X R41, R5, R57, R41, P0, !PT ;  /* 0x0000003905297210 */ /* 0x000fe400007fe429 */
[----:B------:R-:W-:Y:S01]  /*3de0*/  ISETP.GT.AND P0, PT, R58, 0x1, P1 ;  /* 0x000000013a00780c */ /* 0x000fe20000f04270 */
[----:B------:R-:W-:-:S04]  /*3df0*/  IMAD.WIDE.U32 R40, R29, R8, R40 ;  /* 0x000000081d287225 */ /* 0x000fc800078e0028 */
[----:B--2---:R-:W-:-:S04]  /*3e00*/  IMAD.U32 R46, R13, 0x10000, RZ ;  /* 0x000100000d2e7824 */ /* 0x004fc800078e00ff */
[----:B------:R-:W-:Y:S01]  /*3e10*/  FMUL R9, R46, R37 ;  /* 0x000000252e097220 */ /* 0x000fe20000400000 */
[----:B------:R-:W-:-:S03]  /*3e20*/  LEA R46, P1, R40, R6, 0x1 ;  /* 0x00000006282e7211 */ /* 0x000fc600078208ff */
[----:B------:R-:W-:-:S05]  /*3e30*/  FFMA R9, R24, R36, R9 ;  /* 0x0000002418097223 */ /* 0x000fca0000000009 */
[----:B------:R-:W-:Y:S01]  /*3e40*/  F2FP.BF16.F32.PACK_AB R24, RZ, R9 ;  /* 0x00000009ff18723e */ /* 0x000fe200000010ff */
[----:B------:R-:W-:-:S04]  /*3e50*/  IMAD.IADD R9, R55, 0x1, R41 ;  /* 0x0000000137097824 */ /* 0x000fc800078e0229 */
[----:B------:R0:W-:Y:S01]  /*3e60*/  @P2 STG.E.U16 desc[UR36][R32.64], R24 ;  /* 0x0000001820002986 */ /* 0x0001e2000c101524 */
[----:B------:R-:W-:Y:S01]  /*3e70*/  LEA.HI.X R47, R40, R7, R9, 0x1, P1 ;  /* 0x00000007282f7211 */ /* 0x000fe200008f0c09 */
[----:B------:R-:W-:Y:S06]  /*3e80*/  @!P0 BRA `(.L_x_41) ;  /* 0x0000000000048947 */ /* 0x000fec0003800000 */
[----:B------:R1:W5:Y:S02]  /*3e90*/  LDG.E.LTC128B.U16 R13, desc[UR36][R46.64+0x2] ;  /* 0x000002242e0d7981 */ /* 0x000364000c1e1520 */
.L_x_41:
[----:B------:R-:W-:Y:S05]  /*3ea0*/  BSYNC B1 ;  /* 0x0000000000017941 */ /* 0x000fea0003800000 */
.L_x_40:
[----:B-----5:R-:W-:Y:S01]  /*3eb0*/  IMAD.U32 R20, R13, 0x10000, RZ ;  /* 0x000100000d147824 */ /* 0x020fe200078e00ff */
[----:B------:R-:W-:Y:S02]  /*3ec0*/  ISETP.GT.AND P1, PT, R56, 0x88, PT ;  /* 0x000000883800780c */ /* 0x000fe40003f24270 */
[----:B------:R-:W-:Y:S01]  /*3ed0*/  IADD3 R48, P3, P4, R48, R50, R42 ;  /* 0x0000003230307210 */ /* 0x000fe20007c7e02a */
[----:B------:R-:W-:Y:S01]  /*3ee0*/  FMUL R20, R20, R37 ;  /* 0x0000002514147220 */ /* 0x000fe20000400000 */
[----:B------:R-:W-:Y:S02]  /*3ef0*/  ISETP.GT.AND P2, PT, R58, RZ, P1 ;  /* 0x000000ff3a00720c */ /* 0x000fe40000f44270 */
[----:B------:R-:W-:Y:S01]  /*3f00*/  IADD3.X R9, R21, R61, R43, P3, P4 ;  /* 0x0000003d15097210 */ /* 0x000fe20001fe842b */
[----:B------:R-:W-:Y:S01]  /*3f10*/  FFMA R20, R25, R36, R20 ;  /* 0x0000002419147223 */ /* 0x000fe20000000014 */
[----:B0-----:R-:W-:Y:S01]  /*3f20*/  LEA R24, P3, R48, R6, 0x1 ;  /* 0x0000000630187211 */ /* 0x001fe200078608ff */
[----:B------:R-:W-:-:S03]  /*3f30*/  IMAD.IADD R21, R59, 0x1, R53 ;  /* 0x000000013b157824 */ /* 0x000fc600078e0235 */
[----:B------:R-:W-:Y:S02]  /*3f40*/  F2FP.BF16.F32.PACK_AB R20, RZ, R20 ;  /* 0x00000014ff14723e */ /* 0x000fe400000010ff */
[----:B------:R-:W-:Y:S02]  /*3f50*/  LEA.HI.X R25, R48, R7, R9, 0x1, P3 ;  /* 0x0000000730197211 */ /* 0x000fe400018f0c09 */
[----:B------:R-:W-:Y:S01]  /*3f60*/  PRMT R11, R20, 0x7610, R11 ;  /* 0x00007610140b7816 */ /* 0x000fe2000000000b */
[----:B------:R-:W-:-:S05]  /*3f70*/  @P0 IMAD.MOV.U32 R20, RZ, RZ, R52 ;  /* 0x000000ffff140224 */ /* 0x000fca00078e0034 */
[----:B------:R0:W-:Y:S04]  /*3f80*/  @P0 STG.E.U16 desc[UR36][R20.64+0x2], R11 ;  /* 0x0000020b14000986 */ /* 0x0001e8000c101524 */
[----:B------:R-:W2:Y:S01]  /*3f90*/  @P2 LDG.E.LTC128B.U16 R13, desc[UR36][R24.64] ;  /* 0x00000024180d2981 */ /* 0x000ea2000c1e1520 */
[----:B------:R-:W-:Y:S01]  /*3fa0*/  IADD3 R34, P0, R42, R34, RZ ;  /* 0x000000222a227210 */ /* 0x000fe20007f1e0ff */
[----:B------:R-:W-:Y:S01]  /*3fb0*/  BSSY B1, `(.L_x_42) ;  /* 0x0000015000017945 */ /* 0x000fe20003800000 */
[----:B------:R-:W-:Y:S02]  /*3fc0*/  SHF.L.U64.HI R3, R2, 0x8, R3 ;  /* 0x0000000802037819 */ /* 0x000fe40000010203 */
[----:B------:R-:W-:Y:S01]  /*3fd0*/  ISETP.GT.AND P1, PT, R58, 0x1, P1 ;  /* 0x000000013a00780c */ /* 0x000fe20000f24270 */
[----:B------:R-:W-:Y:S01]  /*3fe0*/  IMAD.X R35, R45, 0x1, R43, P0 ;  /* 0x000000012d237824 */ /* 0x000fe200000e062b */
[----:B------:R-:W-:Y:S01]  /*3ff0*/  LEA R2, P0, R2, R14, 0x8 ;  /* 0x0000000e02027211 */ /* 0x000fe200078040ff */
[----:B0-----:R-:W-:-:S04]  /*4000*/  IMAD.WIDE.U32 R10, R10, R12, R34 ;  /* 0x0000000c0a0a7225 */ /* 0x001fc800078e0022 */
[----:B------:R-:W-:Y:S01]  /*4010*/  IMAD.X R3, R3, 0x1, R15, P0 ;  /* 0x0000000103037824 */ /* 0x000fe200000e060f */
[----:B------:R-:W-:-:S04]  /*4020*/  IADD3 R4, P3, R4, R10, RZ ;  /* 0x0000000a04047210 */ /* 0x000fc80007f7e0ff */
[----:B------:R-:W-:Y:S01]  /*4030*/  IADD3.X R5, R5, R57, R11, P3, !PT ;  /* 0x0000003905057210 */ /* 0x000fe20001ffe40b */
[----:B--2---:R-:W-:-:S04]  /*4040*/  IMAD.U32 R32, R13, 0x10000, RZ ;  /* 0x000100000d207824 */ /* 0x004fc800078e00ff */
[----:B------:R-:W-:-:S04]  /*4050*/  FMUL R9, R32, R37 ;  /* 0x0000002520097220 */ /* 0x000fc80000400000 */
[----:B------:R-:W-:-:S05]  /*4060*/  FFMA R9, R26, R36, R9 ;  /* 0x000000241a097223 */ /* 0x000fca0000000009 */
[----:B------:R-:W-:-:S04]  /*4070*/  F2FP.BF16.F32.PACK_AB R9, RZ, R9 ;  /* 0x00000009ff09723e */ /* 0x000fc800000010ff */
[----:B------:R-:W-:Y:S01]  /*4080*/  PRMT R10, R9, 0x7610, R10 ;  /* 0x00007610090a7816 */ /* 0x000fe2000000000a */
[----:B------:R-:W-:-:S04]  /*4090*/  IMAD.WIDE.U32 R8, R29, R8, R4 ;  /* 0x000000081d087225 */ /* 0x000fc800078e0004 */
[----:B------:R0:W-:Y:S01]  /*40a0*/  @P2 STG.E.U16 desc[UR36][R2.64], R10 ;  /* 0x0000000a02002986 */ /* 0x0001e2000c101524 */
[----:B------:R-:W-:Y:S01]  /*40b0*/  IMAD.IADD R4, R55, 0x1, R9 ;  /* 0x0000000137047824 */ /* 0x000fe200078e0209 */
[----:B------:R-:W-:-:S04]  /*40c0*/  LEA R6, P0, R8, R6, 0x1 ;  /* 0x0000000608067211 */ /* 0x000fc800078008ff */
[----:B------:R-:W-:Y:S01]  /*40d0*/  LEA.HI.X R7, R8, R7, R4, 0x1, P0 ;  /* 0x0000000708077211 */ /* 0x000fe200000f0c04 */
[----:B------:R-:W-:Y:S08]  /*40e0*/  @!P1 BRA `(.L_x_43) ;  /* 0x0000000000049947 */ /* 0x000ff00003800000 */
[----:B------:R2:W5:Y:S02]  /*40f0*/  LDG.E.LTC128B.U16 R13, desc[UR36][R6.64+0x2] ;  /* 0x00000224060d7981 */ /* 0x000564000c1e1520 */
.L_x_43:
[----:B------:R-:W-:Y:S05]  /*4100*/  BSYNC B1 ;  /* 0x0000000000017941 */ /* 0x000fea0003800000 */
.L_x_42:
[----:B------:R-:W-:Y:S05]  /*4110*/  @!P1 BRA `(.L_x_44) ;  /* 0x0000000000e49947 */ /* 0x000fea0003800000 */
[----:B-----5:R-:W-:-:S04]  /*4120*/  IMAD.U32 R4, R13, 0x10000, RZ ;  /* 0x000100000d047824 */ /* 0x020fc800078e00ff */
[----:B------:R-:W-:-:S04]  /*4130*/  FMUL R4, R4, R37 ;  /* 0x0000002504047220 */ /* 0x000fc80000400000 */
[----:B------:R-:W-:-:S05]  /*4140*/  FFMA R4, R27, R36, R4 ;  /* 0x000000241b047223 */ /* 0x000fca0000000004 */
[----:B------:R-:W-:-:S05]  /*4150*/  F2FP.BF16.F32.PACK_AB R4, RZ, R4 ;  /* 0x00000004ff04723e */ /* 0x000fca00000010ff */
[----:B------:R3:W-:Y:S01]  /*4160*/  STG.E.U16 desc[UR36][R2.64+0x2], R4 ;  /* 0x0000020402007986 */ /* 0x0007e2000c101524 */
[----:B------:R-:W-:Y:S05]  /*4170*/  BRA `(.L_x_44) ;  /* 0x0000000000cc7947 */ /* 0x000fea0003800000 */
.L_x_33:
[----:B------:R-:W-:Y:S01]  /*4180*/  ISETP.GT.AND P3, PT, R56, RZ, PT ;  /* 0x000000ff3800720c */ /* 0x000fe20003f64270 */
[----:B------:R-:W-:Y:S01]  /*4190*/  ULDC.64 UR4, c[0x0][0x5c0] ;  /* 0x0001700000047ab9 */ /* 0x000fe20000000a00 */
[-C--:B------:R-:W-:Y:S01]  /*41a0*/  FMUL R32, R32, R36.reuse ;  /* 0x0000002420207220 */ /* 0x080fe20000400000 */
[----:B------:R-:W-:Y:S01]  /*41b0*/  LEA R4, P5, R44, UR4, 0x1 ;  /* 0x000000042c047c11 */ /* 0x000fe2000f8a08ff */
[-C--:B------:R-:W-:Y:S01]  /*41c0*/  FMUL R33, R33, R36.reuse ;  /* 0x0000002421217220 */ /* 0x080fe20000400000 */
[----:B------:R-:W-:Y:S01]  /*41d0*/  ISETP.GT.AND P4, PT, R58, RZ, P3 ;  /* 0x000000ff3a00720c */ /* 0x000fe20001f84270 */
[----:B------:R-:W-:Y:S01]  /*41e0*/  FMUL R34, R34, R36 ;  /* 0x0000002422227220 */ /* 0x000fe20000400000 */
[----:B------:R-:W-:Y:S01]  /*41f0*/  F2FP.BF16.F32.PACK_AB R32, RZ, R32 ;  /* 0x00000020ff20723e */ /* 0x000fe200000010ff */
[-C--:B------:R-:W-:Y:S01]  /*4200*/  FMUL R35, R35, R36.reuse ;  /* 0x0000002423237220 */ /* 0x080fe20000400000 */
[----:B------:R-:W-:Y:S01]  /*4210*/  LEA.HI.X R5, R44, UR5, R47, 0x1, P5 ;  /* 0x000000052c057c11 */ /* 0x000fe2000a8f0c2f */
[-C--:B------:R-:W-:Y:S01]  /*4220*/  FMUL R24, R24, R36.reuse ;  /* 0x0000002418187220 */ /* 0x080fe20000400000 */
[----:B------:R-:W-:Y:S01]  /*4230*/  ISETP.GT.AND P3, PT, R58, 0x1, P3 ;  /* 0x000000013a00780c */ /* 0x000fe20001f64270 */
[----:B------:R-:W-:Y:S01]  /*4240*/  IMAD R11, R3, 0xf0, RZ ;  /* 0x000000f0030b7824 */ /* 0x000fe200078e02ff */
[----:B------:R-:W-:Y:S01]  /*4250*/  ISETP.GT.AND P1, PT, R56, 0x8, PT ;  /* 0x000000083800780c */ /* 0x000fe20003f24270 */
[-C--:B------:R-:W-:Y:S01]  /*4260*/  FMUL R25, R25, R36.reuse ;  /* 0x0000002419197220 */ /* 0x080fe20000400000 */
[----:B------:R-:W-:Y:S01]  /*4270*/  F2FP.BF16.F32.PACK_AB R33, RZ, R33 ;  /* 0x00000021ff21723e */ /* 0x000fe200000010ff */
[----:B------:R-:W-:Y:S01]  /*4280*/  FMUL R26, R26, R36 ;  /* 0x000000241a1a7220 */ /* 0x000fe20000400000 */
[----:B------:R-:W-:Y:S01]  /*4290*/  LEA R6, P5, R2, R4, 0x4 ;  /* 0x0000000402067211 */ /* 0x000fe200078a20ff */
[----:B------:R-:W-:Y:S01]  /*42a0*/  @P4 STG.E.U16 desc[UR36][R4.64], R32 ;  /* 0x0000002004004986 */ /* 0x000fe2000c101524 */
[----:B------:R-:W-:Y:S01]  /*42b0*/  ISETP.GT.AND P4, PT, R58, RZ, P1 ;  /* 0x000000ff3a00720c */ /* 0x000fe20000f84270 */
[----:B------:R-:W-:Y:S01]  /*42c0*/  FMUL R27, R27, R36 ;  /* 0x000000241b1b7220 */ /* 0x000fe20000400000 */
[----:B------:R-:W-:-:S02]  /*42d0*/  ISETP.GT.AND P2, PT, R56, 0x80, PT ;  /* 0x000000803800780c */ /* 0x000fc40003f44270 */
[----:B------:R-:W-:Y:S01]  /*42e0*/  F2FP.BF16.F32.PACK_AB R34, RZ, R34 ;  /* 0x00000022ff22723e */ /* 0x000fe200000010ff */
[----:B------:R0:W-:Y:S01]  /*42f0*/  @P3 STG.E.U16 desc[UR36][R4.64+0x2], R33 ;  /* 0x0000022104003986 */ /* 0x0001e2000c101524 */
[----:B------:R-:W-:Y:S02]  /*4300*/  LEA.HI.X R7, R2, R5, R3, 0x4, P5 ;  /* 0x0000000502077211 */ /* 0x000fe400028f2403 */
[----:B------:R-:W-:Y:S02]  /*4310*/  ISETP.GT.AND P3, PT, R58, RZ, P2 ;  /* 0x000000ff3a00720c */ /* 0x000fe40001764270 */
[----:B------:R-:W-:Y:S02]  /*4320*/  ISETP.GT.AND P0, PT, R56, 0x88, PT ;  /* 0x000000883800780c */ /* 0x000fe40003f04270 */
[C---:B------:R-:W-:Y:S01]  /*4330*/  ISETP.GT.AND P1, PT, R58.reuse, 0x1, P1 ;  /* 0x000000013a00780c */ /* 0x040fe20000f24270 */
[----:B------:R-:W-:Y:S01]  /*4340*/  @P4 STG.E.U16 desc[UR36][R6.64], R34 ;  /* 0x0000002206004986 */ /* 0x000fe2000c101524 */
[----:B------:R-:W-:-:S02]  /*4350*/  ISETP.GT.AND P4, PT, R58, RZ, P0 ;  /* 0x000000ff3a00720c */ /* 0x000fc40000784270 */
[----:B------:R-:W-:Y:S01]  /*4360*/  ISETP.GT.AND P0, PT, R58, 0x1, P0 ;  /* 0x000000013a00780c */ /* 0x000fe20000704270 */
[----:B0-----:R-:W-:Y:S01]  /*4370*/  IMAD.WIDE.U32 R4, R2, 0xf0, R6 ;  /* 0x000000f002047825 */ /* 0x001fe200078e0006 */
[----:B------:R-:W-:Y:S02]  /*4380*/  ISETP.GT.AND P2, PT, R58, 0x1, P2 ;  /* 0x000000013a00780c */ /* 0x000fe40001744270 */
[C---:B------:R-:W-:Y:S01]  /*4390*/  SHF.L.U64.HI R9, R2.reuse, 0x8, R3 ;  /* 0x0000000802097819 */ /* 0x040fe20000010203 */
[C-C-:B------:R-:W-:Y:S01]  /*43a0*/  IMAD.IADD R3, R11.reuse, 0x1, R5.reuse ;  /* 0x000000010b037824 */ /* 0x140fe200078e0205 */
[----:B------:R-:W-:Y:S01]  /*43b0*/  LEA R8, P5, R2, R6, 0x8 ;  /* 0x0000000602087211 */ /* 0x000fe200078a40ff */
[----:B------:R-:W-:Y:S01]  /*43c0*/  @P3 IMAD.MOV.U32 R2, RZ, RZ, R4 ;  /* 0x000000ffff023224 */ /* 0x000fe200078e0004 */
[----:B------:R-:W-:Y:S01]  /*43d0*/  F2FP.BF16.F32.PACK_AB R35, RZ, R35 ;  /* 0x00000023ff23723e */ /* 0x000fe200000010ff */
[----:B------:R-:W-:Y:S01]  /*43e0*/  IMAD.IADD R5, R11, 0x1, R5 ;  /* 0x000000010b057824 */ /* 0x000fe200078e0205 */
[----:B------:R-:W-:Y:S01]  /*43f0*/  F2FP.BF16.F32.PACK_AB R24, RZ, R24 ;  /* 0x00000018ff18723e */ /* 0x000fe200000010ff */
[----:B------:R-:W-:Y:S01]  /*4400*/  IMAD.X R9, R9, 0x1, R7, P5 ;  /* 0x0000000109097824 */ /* 0x000fe200028e0607 */
[----:B------:R-:W-:Y:S01]  /*4410*/  F2FP.BF16.F32.PACK_AB R25, RZ, R25 ;  /* 0x00000019ff19723e */ /* 0x000fe200000010ff */
[----:B------:R-:W-:Y:S01]  /*4420*/  @P1 STG.E.U16 desc[UR36][R6.64+0x2], R35 ;  /* 0x0000022306001986 */ /* 0x000fe2000c101524 */
[----:B------:R-:W-:-:S02]  /*4430*/  F2FP.BF16.F32.PACK_AB R26, RZ, R26 ;  /* 0x0000001aff1a723e */ /* 0x000fc400000010ff */
[----:B------:R-:W-:Y:S01]  /*4440*/  F2FP.BF16.F32.PACK_AB R27, RZ, R27 ;  /* 0x0000001bff1b723e */ /* 0x000fe200000010ff */
[----:B------:R0:W-:Y:S04]  /*4450*/  @P3 STG.E.U16 desc[UR36][R2.64], R24 ;  /* 0x0000001802003986 */ /* 0x0001e8000c101524 */
[----:B------:R4:W-:Y:S04]  /*4460*/  @P2 STG.E.U16 desc[UR36][R4.64+0x2], R25 ;  /* 0x0000021904002986 */ /* 0x0009e8000c101524 */
[----:B------:R4:W-:Y:S01]  /*4470*/  @P4 STG.E.U16 desc[UR36][R8.64], R26 ;  /* 0x0000001a08004986 */ /* 0x0009e2000c101524 */
[----:B0-----:R-:W-:-:S02]  /*4480*/  @P0 IMAD.MOV.U32 R2, RZ, RZ, R8 ;  /* 0x000000ffff020224 */ /* 0x001fc400078e0008 */
[----:B------:R-:W-:-:S05]  /*4490*/  @P0 IMAD.MOV.U32 R3, RZ, RZ, R9 ;  /* 0x000000ffff030224 */ /* 0x000fca00078e0009 */
[----:B------:R4:W-:Y:S02]  /*44a0*/  @P0 STG.E.U16 desc[UR36][R2.64+0x2], R27 ;  /* 0x0000021b02000986 */ /* 0x0009e4000c101524 */
.L_x_44:
[----:B------:R-:W-:Y:S05]  /*44b0*/  BSYNC B0 ;  /* 0x0000000000007941 */ /* 0x000fea0003800000 */
.L_x_32:
[----:B------:R-:W-:Y:S01]  /*44c0*/  ULDC UR4, c[0x0][0xc] ;  /* 0x0000030000047ab9 */ /* 0x000fe20000000800 */
[----:B------:R-:W-:Y:S01]  /*44d0*/  ULDC UR5, c[0x0][0x10] ;  /* 0x0000040000057ab9 */ /* 0x000fe20000000800 */
[----:B0--34-:R-:W0:Y:S01]  /*44e0*/  LDC R3, c[0x0][0x14] ;  /* 0x00000500ff037b82 */ /* 0x019e220000000800 */
[----:B------:R-:W-:Y:S01]  /*44f0*/  UIMAD.WIDE.U32 UR4, UR4, UR5, URZ ;  /* 0x00000005040472a5 */ /* 0x000fe2000f8e003f */
[----:B------:R-:W-:Y:S01]  /*4500*/  PRMT R2, RZ, 0x7610, R2 ;  /* 0x00007610ff027816 */ /* 0x000fe20000000002 */
[----:B------:R-:W-:Y:S02]  /*4510*/  IMAD.MOV.U32 R40, RZ, RZ, -0x1 ;  /* 0xffffffffff287424 */ /* 0x000fe400078e00ff */
[----:B------:R-:W-:Y:S02]  /*4520*/  IMAD.MOV.U32 R29, RZ, RZ, -0x1 ;  /* 0xffffffffff1d7424 */ /* 0x000fe400078e00ff */
[----:B0-----:R-:W-:-:S04]  /*4530*/  IMAD.WIDE.U32 R18, R3, UR4, R18 ;  /* 0x0000000403127c25 */ /* 0x001fc8000f8e0012 */
[----:B------:R-:W-:Y:S01]  /*4540*/  IMAD R3, R3, UR5, RZ ;  /* 0x0000000503037c24 */ /* 0x000fe2000f8e02ff */
[----:B------:R-:W-:Y:S02]  /*4550*/  ULDC.64 UR4, c[0x0][0x650] ;  /* 0x0001940000047ab9 */ /* 0x000fe40000000a00 */
[----:B------:R-:W-:Y:S01]  /*4560*/  ISETP.GE.U32.AND P0, PT, R18, UR4, PT ;  /* 0x0000000412007c0c */ /* 0x000fe2000bf06070 */
[----:B------:R-:W-:-:S05]  /*4570*/  IMAD.IADD R19, R19, 0x1, R3 ;  /* 0x0000000113137824 */ /* 0x000fca00078e0203 */
[----:B------:R-:W-:-:S13]  /*4580*/  ISETP.GE.U32.AND.EX P0, PT, R19, UR5, PT, P0 ;  /* 0x0000000513007c0c */ /* 0x000fda000bf06100 */
[----:B------:R-:W-:Y:S05]  /*4590*/  @P0 BRA `(.L_x_45) ;  /* 0x0000000400640947 */ /* 0x000fea0003800000 */
[----:B------:R-:W0:Y:S01]  /*45a0*/  S2R R10, SR_CTAID.X ;  /* 0x00000000000a7919 */ /* 0x000e220000002500 */
[----:B------:R-:W3:Y:S01]  /*45b0*/  LDC.64 R8, c[0x0][0x628] ;  /* 0x00018a00ff087b82 */ /* 0x000ee20000000a00 */
[----:B------:R-:W-:Y:S01]  /*45c0*/  ULDC UR4, c[0x0][0x150] ;  /* 0x0000540000047ab9 */ /* 0x000fe20000000800 */
[----:B--2---:R-:W-:Y:S01]  /*45d0*/  IMAD.MOV.U32 R6, RZ, RZ, R18 ;  /* 0x000000ffff067224 */ /* 0x004fe200078e0012 */
[----:B------:R-:W2:Y:S01]  /*45e0*/  S2R R20, SR_CTAID.Y ;  /* 0x0000000000147919 */ /* 0x000ea20000002600 */
[----:B------:R-:W-:-:S04]  /*45f0*/  IMAD.MOV.U32 R7, RZ, RZ, R19 ;  /* 0x000000ffff077224 */ /* 0x000fc800078e0013 */
[----:B------:R-:W4:Y:S08]  /*4600*/  LDC R15, c[0x0][0x144] ;  /* 0x00005100ff0f7b82 */ /* 0x000f300000000800 */
[----:B------:R-:W1:Y:S08]  /*4610*/  LDC R0, c[0x0][0x630] ;  /* 0x00018c00ff007b82 */ /* 0x000e700000000800 */
[----:B-----5:R-:W1:Y:S01]  /*4620*/  LDC.64 R12, c[0x0][0x620] ;  /* 0x00018800ff0c7b82 */ /* 0x020e620000000a00 */
[----:B---3--:R-:W-:-:S04]  /*4630*/  ISETP.NE.U32.AND P0, PT, R8, RZ, PT ;  /* 0x000000ff0800720c */ /* 0x008fc80003f05070 */
[----:B------:R-:W-:Y:S02]  /*4640*/  ISETP.NE.AND.EX P0, PT, R9, RZ, PT, P0 ;  /* 0x000000ff0900720c */ /* 0x000fe40003f05300 */
[----:B0-----:R-:W-:-:S05]  /*4650*/  I2FP.F32.U32 R2, R10 ;  /* 0x0000000a00027245 */ /* 0x001fca0000201000 */
[----:B------:R-:W-:-:S04]  /*4660*/  FMUL R2, R2, UR4 ;  /* 0x0000000402027c20 */ /* 0x000fc80008400000 */
[----:B------:R0:W3:Y:S02]  /*4670*/  F2I.U32.TRUNC.NTZ R14, R2 ;  /* 0x00000002000e7305 */ /* 0x0000e4000020f000 */
[----:B--2-4-:R-:W-:Y:S05]  /*4680*/  @!P0 BRA `(.L_x_46) ;  /* 0x0000000000288947 */ /* 0x014fea0003800000 */
[----:B------:R-:W2:Y:S02]  /*4690*/  LDC R3, c[0x0][0x634] ;  /* 0x00018d00ff037b82 */ /* 0x000ea40000000800 */
[----:B--2---:R-:W-:-:S05]  /*46a0*/  IADD3 R7, P0, R18, R3, RZ ;  /* 0x0000000312077210 */ /* 0x004fca0007f1e0ff */
[----:B------:R-:W-:-:S04]  /*46b0*/  IMAD.X R11, RZ, RZ, R19, P0 ;  /* 0x000000ffff0b7224 */ /* 0x000fc800000e0613 */
[----:B0-----:R-:W-:-:S04]  /*46c0*/  IMAD.WIDE.U32 R2, R11, R8, RZ ;  /* 0x000000080b027225 */ /* 0x001fc800078e00ff */
[----:B------:R-:W-:-:S04]  /*46d0*/  IMAD.WIDE.U32 R4, P0, R7, R9, R2 ;  /* 0x0000000907047225 */ /* 0x000fc80007800002 */
[----:B------:R-:W-:-:S04]  /*46e0*/  IMAD.WIDE.U32 R2, R7, R8, RZ ;  /* 0x0000000807027225 */ /* 0x000fc800078e00ff */
[----:B------:R-:W-:Y:S01]  /*46f0*/  IMAD.X R7, RZ, RZ, RZ, P0 ;  /* 0x000000ffff077224 */ /* 0x000fe200000e06ff */
[----:B------:R-:W-:Y:S01]  /*4700*/  IADD3 RZ, P0, R3, R4, RZ ;  /* 0x0000000403ff7210 */ /* 0x000fe20007f1e0ff */
[----:B------:R-:W-:-:S04]  /*4710*/  IMAD.MOV.U32 R6, RZ, RZ, R5 ;  /* 0x000000ffff067224 */ /* 0x000fc800078e0005 */
[----:B------:R-:W-:-:S08]  /*4720*/  IMAD.WIDE.U32.X R6, R11, R9, R6, P0 ;  /* 0x000000090b067225 */ /* 0x000fd000000e0406 */
.L_x_46:
[----:B------:R-:W2:Y:S01]  /*4730*/  LDC.64 R26, c[0x0][0x640] ;  /* 0x00019000ff1a7b82 */ /* 0x000ea20000000a00 */
[-CC-:B-1----:R-:W-:Y:S01]  /*4740*/  SHF.R.U64 R29, R6, R0.reuse, R7.reuse ;  /* 0x00000000061d7219 */ /* 0x182fe20000001207 */
[----:B---3--:R-:W-:Y:S01]  /*4750*/  IMAD.MOV R14, RZ, RZ, -R14 ;  /* 0x000000ffff0e7224 */ /* 0x008fe200078e0a0e */
[----:B------:R-:W-:Y:S01]  /*4760*/  SHF.R.U32.HI R0, RZ, R0, R7 ;  /* 0x00000000ff007219 */ /* 0x000fe20000011607 */
[----:B------:R-:W-:Y:S01]  /*4770*/  ULDC UR4, c[0x0][0x154] ;  /* 0x0000550000047ab9 */ /* 0x000fe20000000800 */
[----:B------:R-:W-:Y:S01]  /*4780*/  IADD3 R5, P0, RZ, -R29, RZ ;  /* 0x8000001dff057210 */ /* 0x000fe20007f1e0ff */
[----:B------:R-:W-:Y:S02]  /*4790*/  IMAD R15, R15, R14, R10 ;  /* 0x0000000e0f0f7224 */ /* 0x000fe400078e020a */
[----:B------:R-:W1:Y:S01]  /*47a0*/  LDC R4, c[0x0][0x618] ;  /* 0x00018600ff047b82 */ /* 0x000e620000000800 */
[----:B------:R-:W-:Y:S02]  /*47b0*/  IMAD.MOV.U32 R7, RZ, RZ, 0x1 ;  /* 0x00000001ff077424 */ /* 0x000fe400078e00ff */
[----:B------:R-:W-:-:S04]  /*47c0*/  IMAD.X R3, RZ, RZ, ~R0, P0 ;  /* 0x000000ffff037224 */ /* 0x000fc800000e0e00 */
[-C--:B------:R-:W-:Y:S01]  /*47d0*/  IMAD R0, R3, R12.reuse, RZ ;  /* 0x0000000c03007224 */ /* 0x080fe200078e02ff */
[----:B------:R-:W3:Y:S01]  /*47e0*/  LDC R6, c[0x0][0x608] ;  /* 0x00018200ff067b82 */ /* 0x000ee20000000800 */
[----:B0-----:R-:W-:-:S04]  /*47f0*/  IMAD.WIDE.U32 R2, R5, R12, R18 ;  /* 0x0000000c05027225 */ /* 0x001fc800078e0012 */
[----:B------:R-:W-:Y:S01]  /*4800*/  IMAD R5, R5, R13, R0 ;  /* 0x0000000d05057224 */ /* 0x000fe200078e0200 */
[----:B------:R-:W-:Y:S02]  /*4810*/  I2FP.F32.U32 R0, R20 ;  /* 0x0000001400007245 */ /* 0x000fe40000201000 */
[----:B------:R-:W0:Y:S01]  /*4820*/  LDC R24, c[0x0][0x658] ;  /* 0x00019600ff187b82 */ /* 0x000e220000000800 */
[----:B------:R-:W-:Y:S01]  /*4830*/  IMAD.IADD R3, R3, 0x1, R5 ;  /* 0x0000000103037824 */ /* 0x000fe200078e0205 */
[----:B--2---:R-:W-:Y:S01]  /*4840*/  ISETP.NE.U32.AND P0, PT, R26, RZ, PT ;  /* 0x000000ff1a00720c */ /* 0x004fe20003f05070 */
[----:B------:R-:W-:Y:S01]  /*4850*/  FMUL R0, R0, UR4 ;  /* 0x0000000400007c20 */ /* 0x000fe20008400000 */
[----:B------:R-:W-:Y:S02]  /*4860*/  IMAD.MOV.U32 R5, RZ, RZ, -0x1 ;  /* 0xffffffffff057424 */ /* 0x000fe400078e00ff */
[----:B------:R-:W-:Y:S01]  /*4870*/  ISETP.NE.AND.EX P0, PT, R27, RZ, PT, P0 ;  /* 0x000000ff1b00720c */ /* 0x000fe20003f05300 */
[----:B------:R2:W4:Y:S01]  /*4880*/  F2I.U32.TRUNC.NTZ R12, R0 ;  /* 0x00000000000c7305 */ /* 0x000522000020f000 */
[----:B------:R-:W2:Y:S01]  /*4890*/  LDC R13, c[0x0][0x148] ;  /* 0x00005200ff0d7b82 */ /* 0x000ea20000000800 */
[----:B-1----:R-:W-:-:S02]  /*48a0*/  SHF.R.U64 R10, R2, R4, R3 ;  /* 0x00000004020a7219 */ /* 0x002fc40000001203 */
[----:B------:R-:W-:-:S05]  /*48b0*/  SHF.R.U32.HI R3, RZ, R4, R3 ;  /* 0x00000004ff037219 */ /* 0x000fca0000011603 */
[----:B------:R-:W1:Y:S01]  /*48c0*/  LDC R14, c[0x0][0x600] ;  /* 0x00018000ff0e7b82 */ /* 0x000e620000000800 */
[-CC-:B---3--:R-:W-:Y:S02]  /*48d0*/  SHF.R.U64 R8, R10, R6.reuse, R3.reuse ;  /* 0x000000060a087219 */ /* 0x188fe40000001203 */
[----:B------:R-:W-:-:S05]  /*48e0*/  SHF.R.U32.HI R3, RZ, R6, R3 ;  /* 0x00000006ff037219 */ /* 0x000fca0000011603 */
[----:B------:R-:W3:Y:S01]  /*48f0*/  LDC R25, c[0x0][0x648] ;  /* 0x00019200ff197b82 */ /* 0x000ee20000000800 */
[-CC-:B0-----:R-:W-:Y:S02]  /*4900*/  SHF.R.U64 R11, R8, R24.reuse, R3.reuse ;  /* 0x00000018080b7219 */ /* 0x181fe40000001203 */
[-C--:B------:R-:W-:Y:S02]  /*4910*/  SHF.L.U32 R5, R5, R24.reuse, RZ ;  /* 0x0000001805057219 */ /* 0x080fe400000006ff */
[-C--:B------:R-:W-:Y:S01]  /*4920*/  SHF.R.U32.HI R3, RZ, R24.reuse, R3 ;  /* 0x00000018ff037219 */ /* 0x080fe20000011603 */
[----:B------:R-:W-:Y:S01]  /*4930*/  IMAD.MOV.U32 R2, RZ, RZ, R11 ;  /* 0x000000ffff027224 */ /* 0x000fe200078e000b */
[----:B------:R-:W-:Y:S01]  /*4940*/  SHF.L.U32 R24, R7, R24, RZ ;  /* 0x0000001807187219 */ /* 0x000fe200000006ff */
[----:B------:R-:W0:Y:S01]  /*4950*/  LDC R32, c[0x0][0x638] ;  /* 0x00018e00ff207b82 */ /* 0x000e220000000800 */
[----:B------:R-:W-:-:S07]  /*4960*/  LOP3.LUT R21, RZ, R5, RZ, 0x33, !PT ;  /* 0x00000005ff157212 */ /* 0x000fce00078e33ff */
[----:B------:R-:W0:Y:S01]  /*4970*/  LDC R33, c[0x0][0x610] ;  /* 0x00018400ff217b82 */ /* 0x000e220000000800 */
[----:B----4-:R-:W-:Y:S05]  /*4980*/  @!P0 BRA `(.L_x_47) ;  /* 0x0000000000288947 */ /* 0x010fea0003800000 */
[----:B--2---:R-:W2:Y:S02]  /*4990*/  LDC R0, c[0x0][0x64c] ;  /* 0x00019300ff007b82 */ /* 0x004ea40000000800 */
[----:B--2---:R-:W-:-:S05]  /*49a0*/  IADD3 R7, P0, R11, R0, RZ ;  /* 0x000000000b077210 */ /* 0x004fca0007f1e0ff */
        /* <DEDUP_REMOVED lines=8> */
.L_x_47:
[----:B------:R-:W-:Y:S01]  /*4a30*/  ISETP.NE.AND P0, PT, R17, 0x1, PT ;  /* 0x000000011100780c */ /* 0x000fe20003f05270 */
[----:B-1----:R-:W-:Y:S01]  /*4a40*/  VIADD R5, R14, 0xffffffff ;  /* 0xffffffff0e057836 */ /* 0x002fe20000000000 */
[----:B--23--:R-:W-:Y:S01]  /*4a50*/  SHF.R.U64 R0, R2, R25, R3 ;  /* 0x0000001902007219 */ /* 0x00cfe20000001203 */
[----:B------:R-:W-:Y:S01]  /*4a60*/  IMAD.MOV R12, RZ, RZ, -R12 ;  /* 0x000000ffff0c7224 */ /* 0x000fe200078e0a0c */
[----:B------:R-:W-:Y:S01]  /*4a70*/  LOP3.LUT R3, R8, R21, RZ, 0xc0, !PT ;  /* 0x0000001508037212 */ /* 0x000fe200078ec0ff */
[----:B------:R-:W-:Y:S02]  /*4a80*/  IMAD.MOV.U32 R4, RZ, RZ, 0x1 ;  /* 0x00000001ff047424 */ /* 0x000fe400078e00ff */
[----:B------:R-:W-:Y:S02]  /*4a90*/  IMAD.MOV R2, RZ, RZ, -R0 ;  /* 0x000000ffff027224 */ /* 0x000fe400078e0a00 */
[----:B------:R-:W-:Y:S01]  /*4aa0*/  IMAD R0, R24, R0, R3 ;  /* 0x0000000018007224 */ /* 0x000fe200078e0203 */
[----:B------:R-:W-:Y:S01]  /*4ab0*/  LOP3.LUT R3, R10, R5, RZ, 0xc0, !PT ;  /* 0x000000050a037212 */ /* 0x000fe200078ec0ff */
[----:B0-----:R-:W-:-:S02]  /*4ac0*/  IMAD R2, R2, R32, R11 ;  /* 0x0000002002027224 */ /* 0x001fc400078e020b */
[----:B------:R-:W-:Y:S02]  /*4ad0*/  @P0 IMAD R15, R13, R12, R20 ;  /* 0x0000000c0d0f0224 */ /* 0x000fe400078e0214 */
[----:B------:R-:W-:Y:S01]  /*4ae0*/  IMAD R3, R2, R14, R3 ;  /* 0x0000000e02037224 */ /* 0x000fe200078e0203 */
[----:B------:R-:W-:Y:S01]  /*4af0*/  PRMT R2, R4, 0x7610, R2 ;  /* 0x0000761004027816 */ /* 0x000fe20000000002 */
[----:B------:R-:W-:-:S05]  /*4b00*/  IMAD R0, R0, R33, R15 ;  /* 0x0000002100007224 */ /* 0x000fca00078e020f */
[----:B------:R-:W-:Y:S02]  /*4b10*/  SEL R40, R3, R0, !P0 ;  /* 0x0000000003287207 */ /* 0x000fe40004000000 */
[----:B------:R-:W-:-:S07]  /*4b20*/  SEL R0, R0, R3, !P0 ;  /* 0x0000000300007207 */ /* 0x000fce0004000000 */
.L_x_45:
[----:B------:R-:W-:Y:S01]  /*4b30*/  LOP3.LUT P0, RZ, R2, 0xff, RZ, 0xc0, !PT ;  /* 0x000000ff02ff7812 */ /* 0x000fe2000780c0ff */
[----:B------:R-:W-:-:S12]  /*4b40*/  IMAD.MOV.U32 R41, RZ, RZ, R0 ;  /* 0x000000ffff297224 */ /* 0x000fd800078e0000 */
[----:B------:R-:W-:Y:S05]  /*4b50*/  @P0 BRA `(.L_x_48) ;  /* 0xffffffc400b40947 */ /* 0x000fea000383ffff */
[----:B------:R-:W-:Y:S05]  /*4b60*/  EXIT ;  /* 0x000000000000794d */ /* 0x000fea0003800000 */
.L_x_7:
[----:B0-----:R-:W-:Y:S01]  /*4b70*/  ULDC.64 UR4, c[0x0][0x650] ;  /* 0x0001940000047ab9 */ /* 0x001fe20000000a00 */
        /* <DEDUP_REMOVED lines=25> */
.L_x_50:
[----:B------:R-:W0:Y:S01]  /*4d10*/  LDC.64 R32, c[0x0][0x640] ;  /* 0x00019000ff207b82 */ /* 0x000e220000000a00 */
[-CC-:B------:R-:W-:Y:S02]  /*4d20*/  SHF.R.U64 R22, R12, R20.reuse, R13.reuse ;  /* 0x000000140c167219 */ /* 0x180fe4000000120d */
[----:B------:R-:W-:Y:S02]  /*4d30*/  SHF.R.U32.HI R3, RZ, R20, R13 ;  /* 0x00000014ff037219 */ /* 0x000fe4000001160d */
[----:B------:R-:W-:-:S03]  /*4d40*/  IADD3 R11, P0, RZ, -R22, RZ ;  /* 0x80000016ff0b7210 */ /* 0x000fc60007f1e0ff */
[----:B------:R-:W1:Y:S02]  /*4d50*/  LDC R12, c[0x0][0x618] ;  /* 0x00018600ff0c7b82 */ /* 0x000e640000000800 */
[----:B------:R-:W-:Y:S02]  /*4d60*/  IMAD.X R3, RZ, RZ, ~R3, P0 ;  /* 0x000000ffff037224 */ /* 0x000fe400000e0e03 */
[----:B------:R-:W-:-:S04]  /*4d70*/  IMAD.WIDE.U32 R8, R11, R26, R18 ;  /* 0x0000001a0b087225 */ /* 0x000fc800078e0012 */
[----:B------:R-:W2:Y:S01]  /*4d80*/  LDC R28, c[0x0][0x608] ;  /* 0x00018200ff1c7b82 */ /* 0x000ea20000000800 */
[----:B------:R-:W-:-:S04]  /*4d90*/  IMAD R10, R3, R26, RZ ;  /* 0x0000001a030a7224 */ /* 0x000fc800078e02ff */
        /* <DEDUP_REMOVED lines=31> */
.L_x_51:
[----:B------:R-:W-:Y:S01]  /*4f90*/  ISETP.NE.AND P0, PT, R17, 0x1, PT ;  /* 0x000000011100780c */ /* 0x000fe20003f05270 */
[----:B0-----:R-:W-:Y:S01]  /*4fa0*/  VIADD R11, R21, 0xffffffff ;  /* 0xffffffff150b7836 */ /* 0x001fe20000000000 */
[----:B-1----:R-:W-:Y:S02]  /*4fb0*/  SHF.R.U64 R8, R8, R23, R9 ;  /* 0x0000001708087219 */ /* 0x002fe40000001209 */
[----:B------:R-:W-:Y:S02]  /*4fc0*/  SHF.L.U32 R5, R27, R30, RZ ;  /* 0x0000001e1b057219 */ /* 0x000fe400000006ff */
[----:B------:R-:W-:Y:S01]  /*4fd0*/  LOP3.LUT R3, R20, R29, RZ, 0xc0, !PT ;  /* 0x0000001d14037212 */ /* 0x000fe200078ec0ff */
[----:B------:R-:W-:Y:S01]  /*4fe0*/  IMAD.MOV R9, RZ, RZ, -R8 ;  /* 0x000000ffff097224 */ /* 0x000fe200078e0a08 */
[----:B------:R-:W-:-:S03]  /*4ff0*/  LOP3.LUT R14, R14, R11, RZ, 0xc0, !PT ;  /* 0x0000000b0e0e7212 */ /* 0x000fc600078ec0ff */
[----:B------:R-:W-:Y:S02]  /*5000*/  IMAD R5, R5, R8, R3 ;  /* 0x0000000805057224 */ /* 0x000fe400078e0203 */
[----:B------:R-:W-:Y:S02]  /*5010*/  @P0 IMAD R6, R7, R24, R4 ;  /* 0x0000001807060224 */ /* 0x000fe400078e0204 */
[----:B--2---:R-:W-:Y:S02]  /*5020*/  IMAD R3, R9, R25, R26 ;  /* 0x0000001909037224 */ /* 0x004fe400078e021a */
[----:B---3--:R-:W-:Y:S02]  /*5030*/  IMAD R6, R5, R31, R6 ;  /* 0x0000001f05067224 */ /* 0x008fe400078e0206 */
[----:B------:R-:W-:Y:S02]  /*5040*/  IMAD R3, R3, R21, R14 ;  /* 0x0000001503037224 */ /* 0x000fe400078e020e */
[----:B------:R-:W-:-:S03]  /*5050*/  IMAD.MOV.U32 R8, RZ, RZ, 0x1 ;  /* 0x00000001ff087424 */ /* 0x000fc600078e00ff */
[----:B------:R-:W-:Y:S02]  /*5060*/  SEL R21, R3, R6, !P0 ;  /* 0x0000000603157207 */ /* 0x000fe40004000000 */
[----:B------:R-:W-:Y:S01]  /*5070*/  SEL R20, R6, R3, !P0 ;  /* 0x0000000306147207 */ /* 0x000fe20004000000 */
[----:B------:R-:W-:-:S07]  /*5080*/  IMAD.MOV.U32 R3, RZ, RZ, R22 ;  /* 0x000000ffff037224 */ /* 0x000fce00078e0016 */
.L_x_49:
[----:B------:R-:W-:-:S08]  /*5090*/  NOP ;  /* 0x0000000000007918 */ /* 0x000fd00000000000 */
[----:B------:R-:W0:-:S00]  /*50a0*/  USETMAXREG.DEALLOC.CTAPOOL 0x28 ;  /* 0x00000028000079c8 */ /* 0x000e0000080e0500 */
[----:B0-----:R-:W-:-:S13]  /*50b0*/  ISETP.NE.AND P0, PT, R2, RZ, PT ;  /* 0x000000ff0200720c */ /* 0x001fda0003f05270 */
[----:B------:R-:W-:Y:S05]  /*50c0*/  @P0 EXIT ;  /* 0x000000000000094d */ /* 0x000fea0003800000 */
[----:B------:R-:W-:Y:S01]  /*50d0*/  LOP3.LUT P0, RZ, R8, 0xff, RZ, 0xc0, !PT ;  /* 0x000000ff08ff7812 */ /* 0x000fe2000780c0ff */
[----:B------:R-:W-:Y:S02]  /*50e0*/  IMAD.MOV.U32 R6, RZ, RZ, 0x1 ;  /* 0x00000001ff067424 */ /* 0x000fe400078e00ff */
[----:B------:R-:W-:-:S10]  /*50f0*/  IMAD.MOV.U32 R7, RZ, RZ, RZ ;  /* 0x000000ffff077224 */ /* 0x000fd400078e00ff */
[----:B------:R-:W-:Y:S05]  /*5100*/  @!P0 BRA `(.L_x_52) ;  /* 0x0000000c00d08947 */ /* 0x000fea0003800000 */
[----:B------:R-:W0:Y:S01]  /*5110*/  LDC R2, c[0x0][0x28c] ;  /* 0x0000a300ff027b82 */ /* 0x000e220000000800 */
[----:B------:R-:W1:Y:S01]  /*5120*/  S2R R11, SR_CgaCtaId ;  /* 0x00000000000b7919 */ /* 0x000e620000008800 */
[----:B------:R-:W-:Y:S01]  /*5130*/  ULDC UR13, c[0x0][0x658] ;  /* 0x00019600000d7ab9 */ /* 0x000fe20000000800 */
[----:B------:R-:W-:Y:S01]  /*5140*/  UMOV UR5, 0xffffffff ;  /* 0xffffffff00057882 */ /* 0x000fe20000000000 */
[----:B------:R-:W-:Y:S01]  /*5150*/  ULDC UR4, c[0x0][0xc] ;  /* 0x0000030000047ab9 */ /* 0x000fe20000000800 */
[----:B------:R-:W-:Y:S01]  /*5160*/  USHF.L.U32 UR21, UR5, UR13, URZ ;  /* 0x0000000d05157299 */ /* 0x000fe2000800063f */
[----:B------:R-:W-:Y:S01]  /*5170*/  BSSY B0, `(.L_x_52) ;  /* 0x00000ed000007945 */ /* 0x000fe20003800000 */
[----:B------:R-:W-:Y:S01]  /*5180*/  UMOV UR6, 0x1 ;  /* 0x0000000100067882 */ /* 0x000fe20000000000 */
[----:B------:R-:W-:Y:S01]  /*5190*/  ULDC UR5, c[0x0][0x10] ;  /* 0x0000040000057ab9 */ /* 0x000fe20000000800 */
[----:B------:R-:W-:Y:S01]  /*51a0*/  USHF.L.U32 UR13, UR6, UR13, URZ ;  /* 0x0000000d060d7299 */ /* 0x000fe2000800063f */
[----:B------:R-:W-:Y:S01]  /*51b0*/  IMAD.MOV.U32 R9, RZ, RZ, 0x1 ;  /* 0x00000001ff097424 */ /* 0x000fe200078e00ff */
[----:B------:R-:W-:Y:S01]  /*51c0*/  UIMAD.WIDE.U32 UR4, UR4, UR5, URZ ;  /* 0x00000005040472a5 */ /* 0x000fe2000f8e003f */
[----:B------:R-:W-:Y:S01]  /*51d0*/  LOP3.LUT R13, R16, 0x2, RZ, 0xfc, !PT ;  /* 0x00000002100d7812 */ /* 0x000fe200078efcff */
[----:B------:R-:W-:Y:S01]  /*51e0*/  ULDC UR6, c[0x0][0x14] ;  /* 0x0000050000067ab9 */ /* 0x000fe20000000800 */
[----:B------:R-:W-:Y:S01]  /*51f0*/  IMAD.MOV.U32 R6, RZ, RZ, 0x1 ;  /* 0x00000001ff067424 */ /* 0x000fe200078e00ff */
[----:B------:R-:W-:Y:S01]  /*5200*/  UIMAD.WIDE.U32 UR14, UR4, UR6, URZ ;  /* 0x00000006040e72a5 */ /* 0x000fe2000f8e003f */
[----:B------:R-:W-:Y:S01]  /*5210*/  IMAD.MOV.U32 R7, RZ, RZ, RZ ;  /* 0x000000ffff077224 */ /* 0x000fe200078e00ff */
[----:B------:R-:W-:-:S02]  /*5220*/  UIMAD UR29, UR5, UR6, URZ ;  /* 0x00000006051d72a4 */ /* 0x000fc4000f8e023f */
[----:B------:R-:W-:Y:S02]  /*5230*/  ULOP3.LUT UR21, URZ, UR21, URZ, 0x33, !UPT ;  /* 0x000000153f157292 */ /* 0x000fe4000f8e333f */
[----:B------:R-:W-:Y:S01]  /*5240*/  UIADD3 UR29, UR15, UR29, URZ ;  /* 0x0000001d0f1d7290 */ /* 0x000fe2000fffe03f */
[----:B------:R-:W-:Y:S01]  /*5250*/  ULDC.64 UR22, c[0x0][0x198] ;  /* 0x0000660000167ab9 */ /* 0x000fe20000000a00 */
[----:B0-----:R-:W-:-:S05]  /*5260*/  VIADD R2, R2, 0xff ;  /* 0x000000ff02027836 */ /* 0x001fca0000000000 */
[----:B------:R-:W-:-:S04]  /*5270*/  SHF.R.S32.HI R5, RZ, 0x1f, R2 ;  /* 0x0000001fff057819 */ /* 0x000fc80000011402 */
[----:B------:R-:W-:Y:S01]  /*5280*/  LEA.HI R5, R5, R2, RZ, 0x8 ;  /* 0x0000000205057211 */ /* 0x000fe200078f40ff */
[C---:B-1----:R-:W-:Y:S02]  /*5290*/  IMAD.SHL.U32 R10, R11.reuse, 0x4, RZ ;  /* 0x000000040b0a7824 */ /* 0x042fe400078e00ff */
[----:B------:R-:W-:Y:S01]  /*52a0*/  IMAD.SHL.U32 R11, R11, 0x100, RZ ;  /* 0x000001000b0b7824 */ /* 0x000fe200078e00ff */
[----:B------:R-:W-:Y:S02]  /*52b0*/  SHF.R.S32.HI R8, RZ, 0x8, R5 ;  /* 0x00000008ff087819 */ /* 0x000fe40000011405 */
[----:B------:R-:W-:Y:S02]  /*52c0*/  LOP3.LUT R10, R10, 0x4, RZ, 0xc0, !PT ;  /* 0x000000040a0a7812 */ /* 0x000fe400078ec0ff */
[----:B------:R-:W-:Y:S01]  /*52d0*/  LOP3.LUT R11, R11, 0x100, RZ, 0xc0, !PT ;  /* 0x000001000b0b7812 */ /* 0x000fe200078ec0ff */
[----:B------:R-:W-:-:S07]  /*52e0*/  VIADD R12, R8, 0x1 ;  /* 0x00000001080c7836 */ /* 0x000fce0000000000 */
.L_x_63:
[----:B------:R-:W-:-:S03]  /*52f0*/  UMOV UR4, 0xffffffff ;  /* 0xffffffff00047882 */ /* 0x000fc60000000000 */
[----:B------:R-:W-:Y:S05]  /*5300*/  BRA.DIV UR4, `(.L_x_53) ;  /* 0x0000000e04f07947 */ /* 0x000fea000b800000 */
[----:B------:R-:W-:-:S13]  /*5310*/  ELECT P6, URZ, PT ;  /* 0x00000000003f782f */ /* 0x000fda00038c0000 */
.L_x_72:
[----:B------:R-:W0:Y:S01]  /*5320*/  LDC R2, c[0x0][0x28c] ;  /* 0x0000a300ff027b82 */ /* 0x000e220000000800 */
[----:B------:R-:W-:Y:S01]  /*5330*/  BSSY B1, `(.L_x_54) ;  /* 0x000005a000017945 */ /* 0x000fe20003800000 */
[----:B0-----:R-:W-:-:S13]  /*5340*/  ISETP.LT.OR P6, PT, R2, 0x1, !P6 ;  /* 0x000000010200780c */ /* 0x001fda00077c1670 */
[----:B------:R-:W-:Y:S05]  /*5350*/  @P6 BRA `(.L_x_55) ;  /* 0x00000004005c6947 */ /* 0x000fea0003800000 */
[----:B------:R-:W-:Y:S02]  /*5360*/  IMAD R20, R20, 0xc0, RZ ;  /* 0x000000c014147824 */ /* 0x000fe400078e02ff */
[----:B------:R-:W-:Y:S02]  /*5370*/  IMAD R21, R21, 0x8, R10 ;  /* 0x0000000815157824 */ /* 0x000fe400078e020a */
[----:B------:R-:W-:Y:S02]  /*5380*/  IMAD.MOV.U32 R24, RZ, RZ, RZ ;  /* 0x000000ffff187224 */ /* 0x000fe400078e00ff */
[----:B------:R-:W-:Y:S02]  /*5390*/  IMAD.MOV.U32 R2, RZ, RZ, R12 ;  /* 0x000000ffff027224 */ /* 0x000fe400078e000c */
[----:B------:R-:W-:Y:S02]  /*53a0*/  IMAD.MOV.U32 R4, RZ, RZ, R6 ;  /* 0x000000ffff047224 */ /* 0x000fe400078e0006 */
[----:B------:R-:W-:-:S07]  /*53b0*/  IMAD.MOV.U32 R14, RZ, RZ, R7 ;  /* 0x000000ffff0e7224 */ /* 0x000fce00078e0007 */
.L_x_58:
[----:B------:R-:W0:Y:S01]  /*53c0*/  S2R R22, SR_CgaCtaId ;  /* 0x0000000000167919 */ /* 0x000e220000008800 */
[----:B------:R-:W-:Y:S02]  /*53d0*/  MOV R5, 0x400 ;  /* 0x0000040000057802 */ /* 0x000fe40000000f00 */
[----:B------:R-:W-:-:S13]  /*53e0*/  ISETP.NE.AND P1, PT, R0, RZ, PT ;  /* 0x000000ff0000720c */ /* 0x000fda0003f25270 */
[----:B------:R-:W1:Y:S01]  /*53f0*/  @!P1 LDC R15, c[0x0][0x500] ;  /* 0x00014000ff0f9b82 */ /* 0x000e620000000800 */
[----:B0-----:R-:W-:Y:S02]  /*5400*/  LEA R23, R22, R5, 0x18 ;  /* 0x0000000516177211 */ /* 0x001fe400078ec0ff */
[----:B------:R-:W-:-:S03]  /*5410*/  SHF.L.U32 R5, R4, 0x1f, RZ ;  /* 0x0000001f04057819 */ /* 0x000fc600000006ff */
[----:B------:R-:W-:-:S04]  /*5420*/  IMAD R22, R14, 0x8, R23 ;  /* 0x000000080e167824 */ /* 0x000fc800078e0217 */
[----:B------:R-:W0:Y:S02]  /*5430*/  SYNCS.PHASECHK.TRANS64.TRYWAIT P0, [R22+URZ+0x10], R5 ;  /* 0x00001005160075a7 */ /* 0x000e24000800017f */
[----:B01----:R-:W-:Y:S05]  /*5440*/  @!P0 BRA `(.L_x_56) ;  /* 0x0000000c00c08947 */ /* 0x003fea0003800000 */
.L_x_73:
[----:B0-----:R-:W-:Y:S01]  /*5450*/  PRMT R5, R13, 0x9910, RZ ;  /* 0x000099100d057816 */ /* 0x001fe200000000ff */
[----:B------:R0:W-:Y:S03]  /*5460*/  @!P1 SYNCS.ARRIVE.TRANS64 RZ, [R22+URZ], R15 ;  /* 0x0000000f16ff99a7 */ /* 0x0001e6000800003f */
[----:B------:R-:W-:-:S13]  /*5470*/  ISETP.NE.AND P0, PT, R5, 0x2, PT ;  /* 0x000000020500780c */ /* 0x000fda0003f05270 */
[----:B0-----:R-:W-:Y:S05]  /*5480*/  @P0 BRA `(.L_x_57) ;  /* 0x0000000000040947 */ /* 0x001fea0003800000 */
[----:B------:R-:W-:Y:S01]  /*5490*/  BPT.TRAP 0x1 ;  /* 0x000000040000795c */ /* 0x000fe20000300000 */
.L_x_57:
[----:B------:R-:W-:Y:S01]  /*54a0*/  IMAD R5, R14, 0x18000, R23 ;  /* 0x000180000e057824 */ /* 0x000fe200078e0217 */
[----:B------:R-:W-:Y:S01]  /*54b0*/  R2UR UR10, R24 ;  /* 0x00000000180a72ca */ /* 0x000fe200000e0000 */
[----:B------:R-:W-:Y:S01]  /*54c0*/  UIADD3 UR30, UP0, UR22, 0xf0, URZ ;  /* 0x000000f0161e7890 */ /* 0x000fe2000ff1e03f */
[----:B------:R-:W-:Y:S01]  /*54d0*/  R2UR UR9, R22 ;  /* 0x00000000160972ca */ /* 0x000fe200000e0000 */
[----:B------:R-:W-:Y:S01]  /*54e0*/  VIADD R2, R2, 0xffffffff ;  /* 0xffffffff02027836 */ /* 0x000fe20000000000 */
[----:B------:R-:W-:Y:S01]  /*54f0*/  R2UR UR40, R5 ;  /* 0x00000000052872ca */ /* 0x000fe200000e0000 */
[----:B------:R-:W-:Y:S01]  /*5500*/  IMAD R5, R14, 0x800, R11 ;  /* 0x000008000e057824 */ /* 0x000fe200078e020b */
[----:B------:R-:W-:Y:S01]  /*5510*/  R2UR UR11, R20 ;  /* 0x00000000140b72ca */ /* 0x000fe200000e0000 */
[----:B------:R-:W-:Y:S01]  /*5520*/  UIADD3.X UR31, URZ, UR23, URZ, UP0, !UPT ;  /* 0x000000173f1f7290 */ /* 0x000fe200087fe43f */
[----:B------:R-:W-:Y:S01]  /*5530*/  R2UR UR12, R3 ;  /* 0x00000000030c72ca */ /* 0x000fe200000e0000 */
[----:B------:R-:W-:Y:S01]  /*5540*/  IMAD R5, R5, 0x2, R23 ;  /* 0x0000000205057824 */ /* 0x000fe200078e0217 */
[----:B------:R-:W-:Y:S01]  /*5550*/  R2UR UR35, R21 ;  /* 0x00000000152372ca */ /* 0x000fe200000e0000 */
[----:B------:R-:W-:Y:S01]  /*5560*/  UIADD3 UR4, UP1, UR22, 0x1f0, URZ ;  /* 0x000001f016047890 */ /* 0x000fe2000ff3e03f */
[----:B------:R-:W-:Y:S01]  /*5570*/  ISETP.GT.AND P1, PT, R2, 0x1, PT ;  /* 0x000000010200780c */ /* 0x000fe20003f24270 */
[----:B------:R-:W-:Y:S01]  /*5580*/  UIADD3 UR58, UR10, 0x40, URZ ;  /* 0x000000400a3a7890 */ /* 0x000fe2000fffe03f */
[----:B------:R-:W-:Y:S01]  /*5590*/  R2UR UR18, R5 ;  /* 0x00000000051272ca */ /* 0x000fe200000e0000 */
[----:B------:R-:W-:Y:S01]  /*55a0*/  UIADD3 UR50, UR10, 0x80, URZ ;  /* 0x000000800a327890 */ /* 0x000fe2000fffe03f */
[----:B------:R-:W-:Y:S01]  /*55b0*/  VIADD R14, R14, 0x1 ;  /* 0x000000010e0e7836 */ /* 0x000fe20000000000 */
[----:B------:R-:W-:Y:S01]  /*55c0*/  UIADD3 UR8, UR40, 0x100, URZ ;  /* 0x0000010028087890 */ /* 0x000fe2000fffe03f */
[----:B------:R-:W-:Y:S01]  /*55d0*/  VIADD R24, R24, 0x100 ;  /* 0x0000010018187836 */ /* 0x000fe20000000000 */
[----:B------:R-:W-:-:S02]  /*55e0*/  UIADD3 UR56, UR40, 0x6100, URZ ;  /* 0x0000610028387890 */ /* 0x000fc4000fffe03f */
[----:B------:R-:W-:Y:S01]  /*55f0*/  UIADD3 UR48, UR40, 0xc100, URZ ;  /* 0x0000c10028307890 */ /* 0x000fe2000fffe03f */
[----:B------:R-:W-:Y:S01]  /*5600*/  ISETP.NE.AND P0, PT, R14, 0x2, PT ;  /* 0x000000020e00780c */ /* 0x000fe20003f05270 */
[----:B------:R-:W-:Y:S02]  /*5610*/  UIADD3 UR42, UR10, 0xc0, URZ ;  /* 0x000000c00a2a7890 */ /* 0x000fe4000fffe03f */
[----:B------:R-:W-:Y:S01]  /*5620*/  UIADD3 UR40, UR40, 0x12100, URZ ;  /* 0x0001210028287890 */ /* 0x000fe2000fffe03f */
[----:B------:R-:W-:Y:S01]  /*5630*/  SEL R5, RZ, 0x1, P0 ;  /* 0x00000001ff057807 */ /* 0x000fe20000000000 */
[----:B------:R-:W-:Y:S01]  /*5640*/  UMOV UR6, 0x0 ;  /* 0x0000000000067882 */ /* 0x000fe20000000000 */
[----:B------:R-:W-:Y:S01]  /*5650*/  UMOV UR7, 0x10000000 ;  /* 0x1000000000077882 */ /* 0x000fe20000000000 */
[----:B------:R-:W-:Y:S01]  /*5660*/  UIADD3.X UR5, URZ, UR23, URZ, UP1, !UPT ;  /* 0x000000173f057290 */ /* 0x000fe20008ffe43f */
[----:B------:R0:W-:Y:S01]  /*5670*/  UTMALDG.3D [UR8], [UR30], desc[UR6] ;  /* 0x000006081e0075b4 */ /* 0x0001e20008011000 */
[----:B------:R-:W-:Y:S01]  /*5680*/  UIADD3 UR32, UR18, 0x30100, URZ ;  /* 0x0003010012207890 */ /* 0x000fe2000fffe03f */
[----:B------:R-:W-:Y:S01]  /*5690*/  LOP3.LUT R4, R4, R5, RZ, 0x3c, !PT ;  /* 0x0000000504047212 */ /* 0x000fe200078e3cff */
[----:B------:R-:W-:Y:S01]  /*56a0*/  UIADD3 UR24, UR18, 0x30500, URZ ;  /* 0x0003050012187890 */ /* 0x000fe2000fffe03f */
[----:B------:R-:W-:Y:S01]  /*56b0*/  SEL R14, R14, RZ, P0 ;  /* 0x000000ff0e0e7207 */ /* 0x000fe20000000000 */
[----:B------:R-:W-:Y:S01]  /*56c0*/  UIADD3 UR16, UR18, 0x30900, URZ ;  /* 0x0003090012107890 */ /* 0x000fe2000fffe03f */
[----:B------:R-:W-:Y:S01]  /*56d0*/  UMOV UR57, UR9 ;  /* 0x0000000900397c82 */ /* 0x000fe20008000000 */
        /* <DEDUP_REMOVED lines=8> */
[----:B------:R1:W-:Y:S01]  /*5760*/  UTMALDG.3D [UR56], [UR30], desc[UR6] ;  /* 0x000006381e0075b4 */ /* 0x0003e20008011000 */
[----:B------:R-:W-:Y:S01]  /*5770*/  UMOV UR37, 0x30000 ;  /* 0x0003000000257882 */ /* 0x000fe20000000000 */
[----:B------:R-:W-:Y:S01]  /*5780*/  UMOV UR33, UR9 ;  /* 0x0000000900217c82 */ /* 0x000fe20008000000 */
[----:B------:R-:W-:Y:S01]  /*5790*/  UMOV UR34, UR10 ;  /* 0x0000000a00227c82 */ /* 0x000fe20008000000 */
[----:B------:R-:W-:Y:S01]  /*57a0*/  UMOV UR36, UR12 ;  /* 0x0000000c00247c82 */ /* 0x000fe20008000000 */
[----:B------:R-:W-:Y:S01]  /*57b0*/  UMOV UR25, UR9 ;  /* 0x0000000900197c82 */ /* 0x000fe20008000000 */
[----:B------:R-:W-:Y:S01]  /*57c0*/  UMOV UR27, UR35 ;  /* 0x00000023001b7c82 */ /* 0x000fe20008000000 */
[----:B------:R-:W-:Y:S01]  /*57d0*/  UMOV UR28, UR12 ;  /* 0x0000000c001c7c82 */ /* 0x000fe20008000000 */
[----:B0-----:R-:W-:Y:S01]  /*57e0*/  UIADD3 UR8, UR18, 0x30d00, URZ ;  /* 0x00030d0012087890 */ /* 0x001fe2000fffe03f */
[----:B------:R1:W-:Y:S01]  /*57f0*/  UTMALDG.3D [UR48], [UR30], desc[UR6] ;  /* 0x000006301e0075b4 */ /* 0x0003e20008011000 */
        /* <DEDUP_REMOVED lines=8> */
[----:B------:R1:W-:Y:S01]  /*5880*/  UTMALDG.3D.MULTICAST [UR32], [UR4], UR37, desc[UR6] ;  /* 0x00000620040073b4 */ /* 0x0003e20008011825 */
[----:B------:R1:W-:Y:S01]  /*5890*/  UTMALDG.3D.MULTICAST [UR24], [UR4], UR37, desc[UR6] ;  /* 0x00000618040073b4 */ /* 0x0003e20008011825 */
[----:B------:R1:W-:Y:S01]  /*58a0*/  UTMALDG.3D.MULTICAST [UR16], [UR4], UR37, desc[UR6] ;  /* 0x00000610040073b4 */ /* 0x0003e20008011825 */
[----:B------:R1:W-:Y:S02]  /*58b0*/  UTMALDG.3D.MULTICAST [UR8], [UR4], UR37, desc[UR6] ;  /* 0x00000608040073b4 */ /* 0x0003e40008011825 */
[----:B-1----:R-:W-:Y:S05]  /*58c0*/  @P1 BRA `(.L_x_58) ;  /* 0xfffffff800bc1947 */ /* 0x002fea000383ffff */
.L_x_55:
[----:B------:R-:W-:Y:S05]  /*58d0*/  BSYNC B1 ;  /* 0x0000000000017941 */ /* 0x000fea0003800000 */
.L_x_54:
[----:B------:R-:W-:Y:S01]  /*58e0*/  LOP3.LUT P1, RZ, R9, 0xff, RZ, 0xc0, !PT ;  /* 0x000000ff09ff7812 */ /* 0x000fe2000782c0ff */
[----:B------:R-:W-:Y:S01]  /*58f0*/  IMAD.IADD R7, R8, 0x1, R7 ;  /* 0x0000000108077824 */ /* 0x000fe200078e0207 */
[----:B------:R-:W-:Y:S01]  /*5900*/  IADD3 R18, P2, R18, UR14, RZ ;  /* 0x0000000e12127c10 */ /* 0x000fe2000ff5e0ff */
[----:B------:R-:W-:Y:S01]  /*5910*/  ULDC.64 UR4, c[0x0][0x650] ;  /* 0x0001940000047ab9 */ /* 0x000fe20000000a00 */
[----:B------:R-:W-:Y:S01]  /*5920*/  BSSY B1, `(.L_x_59) ;  /* 0x000006f000017945 */ /* 0x000fe20003800000 */
[----:B------:R-:W-:Y:S01]  /*5930*/  IMAD.MOV.U32 R20, RZ, RZ, -0x1 ;  /* 0xffffffffff147424 */ /* 0x000fe200078e00ff */
[----:B------:R-:W-:Y:S01]  /*5940*/  ISETP.GT.U32.AND P0, PT, R7, 0x1, PT ;  /* 0x000000010700780c */ /* 0x000fe20003f04070 */
[----:B------:R-:W-:Y:S01]  /*5950*/  IMAD.MOV.U32 R21, RZ, RZ, -0x1 ;  /* 0xffffffffff157424 */ /* 0x000fe200078e00ff */
[----:B------:R-:W-:Y:S02]  /*5960*/  SHF.R.U32.HI R2, RZ, 0x1, R7 ;  /* 0x00000001ff027819 */ /* 0x000fe40000011607 */
[----:B------:R-:W-:-:S02]  /*5970*/  ISETP.LT.U32.AND P0, PT, R8, 0x2, P0 ;  /* 0x000000020800780c */ /* 0x000fc40000701070 */
[----:B------:R-:W-:Y:S01]  /*5980*/  IADD3.X R19, R19, UR29, RZ, P2, !PT ;  /* 0x0000001d13137c10 */ /* 0x000fe200097fe4ff */
[----:B------:R-:W0:Y:S01]  /*5990*/  @P1 S2R R4, SR_CgaCtaId ;  /* 0x0000000000041919 */ /* 0x000e220000008800 */
[----:B------:R-:W-:Y:S02]  /*59a0*/  @P1 MOV R3, 0x400 ;  /* 0x0000040000031802 */ /* 0x000fe40000000f00 */
[----:B------:R-:W-:Y:S02]  /*59b0*/  ISETP.GE.U32.AND P2, PT, R18, UR4, PT ;  /* 0x0000000412007c0c */ /* 0x000fe4000bf46070 */
[----:B------:R-:W-:Y:S02]  /*59c0*/  LOP3.LUT R2, R2, 0x1, RZ, 0xc0, !PT ;  /* 0x0000000102027812 */ /* 0x000fe400078ec0ff */
[----:B------:R-:W-:Y:S02]  /*59d0*/  LOP3.LUT R7, R7, 0x1, RZ, 0xc0, !PT ;  /* 0x0000000107077812 */ /* 0x000fe400078ec0ff */
[----:B------:R-:W-:-:S02]  /*59e0*/  PRMT R9, RZ, 0x7610, R9 ;  /* 0x00007610ff097816 */ /* 0x000fc40000000009 */
[----:B0-----:R-:W-:-:S04]  /*59f0*/  @P1 LEA R3, R4, R3, 0x18 ;  /* 0x0000000304031211 */ /* 0x001fc800078ec0ff */
[----:B------:R0:W-:Y:S01]  /*5a00*/  @P1 SYNCS.ARRIVE.TRANS64.A1T0 RZ, [R3+URZ+0x38], RZ ;  /* 0x000038ff03ff19a7 */ /* 0x0001e2000810003f */
[----:B------:R-:W-:-:S04]  /*5a10*/  ISETP.NE.U32.AND P1, PT, R2, 0x1, PT ;  /* 0x000000010200780c */ /* 0x000fc80003f25070 */
[----:B------:R-:W-:Y:S02]  /*5a20*/  ISETP.GT.U32.AND P1, PT, R8, 0x1, !P1 ;  /* 0x000000010800780c */ /* 0x000fe40004f24070 */
[----:B0-----:R-:W-:Y:S02]  /*5a30*/  SEL R3, RZ, 0x1, !P0 ;  /* 0x00000001ff037807 */ /* 0x001fe40004000000 */
[----:B------:R-:W-:Y:S02]  /*5a40*/  ISETP.GE.U32.AND.EX P0, PT, R19, UR5, PT, P2 ;  /* 0x0000000513007c0c */ /* 0x000fe4000bf06120 */
[----:B------:R-:W-:-:S04]  /*5a50*/  SEL R2, RZ, 0x1, !P1 ;  /* 0x00000001ff027807 */ /* 0x000fc80004800000 */
[----:B------:R-:W-:Y:S01]  /*5a60*/  LOP3.LUT R6, R2, R6, R3, 0x96, !PT ;  /* 0x0000000602067212 */ /* 0x000fe200078e9603 */
[----:B------:R-:W-:Y:S01]  /*5a70*/  IMAD.MOV.U32 R3, RZ, RZ, -0x1 ;  /* 0xffffffffff037424 */ /* 0x000fe200078e00ff */
[----:B------:R-:W-:-:S05]  /*5a80*/  PRMT R2, RZ, 0x7610, R2 ;  /* 0x00007610ff027816 */ /* 0x000fca0000000002 */
[----:B------:R-:W-:Y:S05]  /*5a90*/  @P0 BRA `(.L_x_60) ;  /* 0x00000004005c0947 */ /* 0x000fea0003800000 */
[----:B------:R-:W0:Y:S01]  /*5aa0*/  S2R R15, SR_CTAID.X ;  /* 0x00000000000f7919 */ /* 0x000e220000002500 */
[----:B------:R-:W-:Y:S01]  /*5ab0*/  ULDC.64 UR4, c[0x0][0x628] ;  /* 0x00018a0000047ab9 */ /* 0x000fe20000000a00 */
[----:B------:R-:W-:Y:S01]  /*5ac0*/  ULDC UR7, c[0x0][0x630] ;  /* 0x00018c0000077ab9 */ /* 0x000fe20000000800 */
[----:B------:R-:W-:Y:S01]  /*5ad0*/  ISETP.NE.U32.AND P0, PT, RZ, UR4, PT ;  /* 0x00000004ff007c0c */ /* 0x000fe2000bf05070 */
[----:B------:R-:W1:Y:S01]  /*5ae0*/  S2R R20, SR_CTAID.Y ;  /* 0x0000000000147919 */ /* 0x000e620000002600 */
[----:B------:R-:W-:Y:S01]  /*5af0*/  ULDC UR8, c[0x0][0x150] ;  /* 0x0000540000087ab9 */ /* 0x000fe20000000800 */
[----:B------:R-:W-:Y:S01]  /*5b00*/  IMAD.MOV.U32 R2, RZ, RZ, R18 ;  /* 0x000000ffff027224 */ /* 0x000fe200078e0012 */
[----:B------:R-:W-:Y:S01]  /*5b10*/  ISETP.NE.AND.EX P0, PT, RZ, UR5, PT, P0 ;  /* 0x00000005ff007c0c */ /* 0x000fe2000bf05300 */
[----:B------:R-:W-:Y:S01]  /*5b20*/  IMAD.MOV.U32 R3, RZ, RZ, R19 ;  /* 0x000000ffff037224 */ /* 0x000fe200078e0013 */
[----:B0-----:R-:W-:-:S11]  /*5b30*/  I2FP.F32.U32 R22, R15 ;  /* 0x0000000f00167245 */ /* 0x001fd60000201000 */
[----:B------:R-:W-:Y:S05]  /*5b40*/  @!P0 BRA `(.L_x_61) ;  /* 0x0000000000288947 */ /* 0x000fea0003800000 */
[----:B------:R-:W-:Y:S02]  /*5b50*/  ULDC UR6, c[0x0][0x634] ;  /* 0x00018d0000067ab9 */ /* 0x000fe40000000800 */
[----:B------:R-:W-:-:S05]  /*5b60*/  IADD3 R3, P0, R18, UR6, RZ ;  /* 0x0000000612037c10 */ /* 0x000fca000ff1e0ff */
[----:B------:R-:W-:-:S04]  /*5b70*/  IMAD.X R21, RZ, RZ, R19, P0 ;  /* 0x000000ffff157224 */ /* 0x000fc800000e0613 */
[----:B------:R-:W-:-:S04]  /*5b80*/  IMAD.WIDE.U32 R4, R21, UR4, RZ ;  /* 0x0000000415047c25 */ /* 0x000fc8000f8e00ff */
[----:B------:R-:W-:-:S04]  /*5b90*/  IMAD.WIDE.U32 R4, P0, R3, UR5, R4 ;  /* 0x0000000503047c25 */ /* 0x000fc8000f800004 */
[----:B------:R-:W-:-:S04]  /*5ba0*/  IMAD.WIDE.U32 R2, R3, UR4, RZ ;  /* 0x0000000403027c25 */ /* 0x000fc8000f8e00ff */
[----:B------:R-:W-:Y:S01]  /*5bb0*/  IMAD.MOV.U32 R2, RZ, RZ, R5 ;  /* 0x000000ffff027224 */ /* 0x000fe200078e0005 */
[----:B------:R-:W-:Y:S01]  /*5bc0*/  IADD3 RZ, P1, R3, R4, RZ ;  /* 0x0000000403ff7210 */ /* 0x000fe20007f3e0ff */
[----:B------:R-:W-:-:S04]  /*5bd0*/  IMAD.X R3, RZ, RZ, RZ, P0 ;  /* 0x000000ffff037224 */ /* 0x000fc800000e06ff */
[----:B------:R-:W-:-:S08]  /*5be0*/  IMAD.WIDE.U32.X R2, R21, UR5, R2, P1 ;  /* 0x0000000515027c25 */ /* 0x000fd000088e0402 */
.L_x_61:
[--C-:B------:R-:W-:Y:S01]  /*5bf0*/  SHF.R.U64 R14, R2, UR7, R3.reuse ;  /* 0x00000007020e7c19 */ /* 0x100fe20008001203 */
[----:B------:R-:W-:Y:S01]  /*5c00*/  FMUL R22, R22, UR8 ;  /* 0x0000000816167c20 */ /* 0x000fe20008400000 */
[----:B------:R-:W-:Y:S01]  /*5c10*/  SHF.R.U32.HI R2, RZ, UR7, R3 ;  /* 0x00000007ff027c19 */ /* 0x000fe20008011603 */
[----:B------:R-:W0:Y:S01]  /*5c20*/  LDC R4, c[0x0][0x144] ;  /* 0x00005100ff047b82 */ /* 0x000e220000000800 */
[----:B------:R-:W-:Y:S01]  /*5c30*/  IADD3 R21, P0, RZ, -R14, RZ ;  /* 0x8000000eff157210 */ /* 0x000fe20007f1e0ff */
[----:B------:R-:W-:Y:S01]  /*5c40*/  ULDC.64 UR4, c[0x0][0x620] ;  /* 0x0001880000047ab9 */ /* 0x000fe20000000a00 */
[----:B-1----:R-:W-:Y:S01]  /*5c50*/  I2FP.F32.U32 R3, R20 ;  /* 0x0000001400037245 */ /* 0x002fe20000201000 */
[----:B------:R-:W-:Y:S01]  /*5c60*/  ULDC UR6, c[0x0][0x154] ;  /* 0x0000550000067ab9 */ /* 0x000fe20000000800 */
[----:B------:R-:W1:Y:S01]  /*5c70*/  F2I.U32.TRUNC.NTZ R22, R22 ;  /* 0x0000001600167305 */ /* 0x000e62000020f000 */
[----:B------:R-:W-:Y:S01]  /*5c80*/  IMAD.X R2, RZ, RZ, ~R2, P0 ;  /* 0x000000ffff027224 */ /* 0x000fe200000e0e02 */
[----:B------:R-:W-:Y:S01]  /*5c90*/  ISETP.NE.AND P2, PT, R17, 0x1, PT ;  /* 0x000000011100780c */ /* 0x000fe20003f45270 */
[----:B------:R-:W-:Y:S01]  /*5ca0*/  FMUL R23, R3, UR6 ;  /* 0x0000000603177c20 */ /* 0x000fe20008400000 */
[----:B------:R-:W2:Y:S01]  /*5cb0*/  LDC R25, c[0x0][0x148] ;  /* 0x00005200ff197b82 */ /* 0x000ea20000000800 */
[----:B------:R-:W-:Y:S01]  /*5cc0*/  IMAD R2, R2, UR4, RZ ;  /* 0x0000000402027c24 */ /* 0x000fe2000f8e02ff */
[----:B------:R-:W-:Y:S01]  /*5cd0*/  ULDC.64 UR6, c[0x0][0x640] ;  /* 0x0001900000067ab9 */ /* 0x000fe20000000a00 */
[----:B------:R-:W-:Y:S01]  /*5ce0*/  IMAD.MOV.U32 R3, RZ, RZ, R19 ;  /* 0x000000ffff037224 */ /* 0x000fe200078e0013 */
[----:B------:R-:W-:Y:S01]  /*5cf0*/  ISETP.NE.U32.AND P0, PT, RZ, UR6, PT ;  /* 0x00000006ff007c0c */ /* 0x000fe2000bf05070 */
[----:B------:R-:W-:Y:S01]  /*5d00*/  IMAD R5, R21, UR5, R2 ;  /* 0x0000000515057c24 */ /* 0x000fe2000f8e0202 */
[----:B------:R-:W3:Y:S01]  /*5d10*/  F2I.U32.TRUNC.NTZ R23, R23 ;  /* 0x0000001700177305 */ /* 0x000ee2000020f000 */
[----:B------:R-:W-:Y:S01]  /*5d20*/  IMAD.MOV.U32 R2, RZ, RZ, R18 ;  /* 0x000000ffff027224 */ /* 0x000fe200078e0012 */
[----:B------:R-:W-:-:S03]  /*5d30*/  ISETP.NE.AND.EX P0, PT, RZ, UR7, PT, P0 ;  /* 0x00000007ff007c0c */ /* 0x000fc6000bf05300 */
[----:B------:R-:W-:Y:S01]  /*5d40*/  IMAD.WIDE.U32 R2, R21, UR4, R2 ;  /* 0x0000000415027c25 */ /* 0x000fe2000f8e0002 */
[----:B------:R-:W-:-:S03]  /*5d50*/  ULDC UR4, c[0x0][0x618] ;  /* 0x0001860000047ab9 */ /* 0x000fc60000000800 */
[----:B------:R-:W-:Y:S02]  /*5d60*/  IMAD.IADD R3, R3, 0x1, R5 ;  /* 0x0000000103037824 */ /* 0x000fe400078e0205 */
[----:B-1----:R-:W-:-:S03]  /*5d70*/  IMAD.MOV R22, RZ, RZ, -R22 ;  /* 0x000000ffff167224 */ /* 0x002fc600078e0a16 */
[----:B------:R-:W-:Y:S01]  /*5d80*/  SHF.R.U64 R21, R2, UR4, R3 ;  /* 0x0000000402157c19 */ /* 0x000fe20008001203 */
[----:B0-----:R-:W-:Y:S01]  /*5d90*/  IMAD R15, R4, R22, R15 ;  /* 0x00000016040f7224 */ /* 0x001fe200078e020f */
[----:B------:R-:W-:Y:S01]  /*5da0*/  SHF.R.U32.HI R2, RZ, UR4, R3 ;  /* 0x00000004ff027c19 */ /* 0x000fe20008011603 */
[----:B------:R-:W-:Y:S01]  /*5db0*/  ULDC UR4, c[0x0][0x608] ;  /* 0x0001820000047ab9 */ /* 0x000fe20000000800 */
[----:B---3--:R-:W-:Y:S02]  /*5dc0*/  IMAD.MOV R4, RZ, RZ, -R23 ;  /* 0x000000ffff047224 */ /* 0x008fe400078e0a17 */
[--C-:B------:R-:W-:Y:S02]  /*5dd0*/  SHF.R.U64 R22, R21, UR4, R2.reuse ;  /* 0x0000000415167c19 */ /* 0x100fe40008001202 */
[----:B------:R-:W-:Y:S01]  /*5de0*/  SHF.R.U32.HI R3, RZ, UR4, R2 ;  /* 0x00000004ff037c19 */ /* 0x000fe20008011602 */
[----:B------:R-:W-:Y:S01]  /*5df0*/  ULDC UR4, c[0x0][0x658] ;  /* 0x0001960000047ab9 */ /* 0x000fe20000000800 */
[----:B--2---:R-:W-:-:S02]  /*5e00*/  @P2 IMAD R15, R25, R4, R20 ;  /* 0x00000004190f2224 */ /* 0x004fc400078e0214 */
[--C-:B------:R-:W-:Y:S02]  /*5e10*/  SHF.R.U64 R20, R22, UR4, R3.reuse ;  /* 0x0000000416147c19 */ /* 0x100fe40008001203 */
[----:B------:R-:W-:-:S03]  /*5e20*/  SHF.R.U32.HI R23, RZ, UR4, R3 ;  /* 0x00000004ff177c19 */ /* 0x000fc60008011603 */
[----:B------:R-:W-:Y:S02]  /*5e30*/  IMAD.MOV.U32 R2, RZ, RZ, R20 ;  /* 0x000000ffff027224 */ /* 0x000fe400078e0014 */
[----:B------:R-:W-:Y:S01]  /*5e40*/  IMAD.MOV.U32 R3, RZ, RZ, R23 ;  /* 0x000000ffff037224 */ /* 0x000fe200078e0017 */
[----:B------:R-:W-:Y:S06]  /*5e50*/  @!P0 BRA `(.L_x_62) ;  /* 0x0000000000288947 */ /* 0x000fec0003800000 */
        /* <DEDUP_REMOVED lines=10> */
.L_x_62:
[----:B------:R-:W-:Y:S01]  /*5f00*/  ULDC UR5, c[0x0][0x648] ;  /* 0x0001920000057ab9 */ /* 0x000fe20000000800 */
[----:B------:R-:W-:Y:S01]  /*5f10*/  ULDC UR4, c[0x0][0x600] ;  /* 0x0001800000047ab9 */ /* 0x000fe20000000800 */
[----:B------:R-:W-:Y:S01]  /*5f20*/  SHF.R.U64 R3, R2, UR5, R3 ;  /* 0x0000000502037c19 */ /* 0x000fe20008001203 */
[----:B------:R-:W-:Y:S01]  /*5f30*/  UIADD3 UR5, UR4, -0x1, URZ ;  /* 0xffffffff04057890 */ /* 0x000fe2000fffe03f */
[----:B------:R-:W-:Y:S01]  /*5f40*/  LOP3.LUT R2, R22, UR21, RZ, 0xc0, !PT ;  /* 0x0000001516027c12 */ /* 0x000fe2000f8ec0ff */
[----:B------:R-:W-:Y:S02]  /*5f50*/  ULDC UR6, c[0x0][0x638] ;  /* 0x00018e0000067ab9 */ /* 0x000fe40000000800 */
[----:B------:R-:W-:Y:S02]  /*5f60*/  IMAD.MOV R5, RZ, RZ, -R3 ;  /* 0x000000ffff057224 */ /* 0x000fe400078e0a03 */
[----:B------:R-:W-:Y:S01]  /*5f70*/  LOP3.LUT R21, R21, UR5, RZ, 0xc0, !PT ;  /* 0x0000000515157c12 */ /* 0x000fe2000f8ec0ff */
[----:B------:R-:W-:Y:S01]  /*5f80*/  IMAD R2, R3, UR13, R2 ;  /* 0x0000000d03027c24 */ /* 0x000fe2000f8e0202 */
[----:B------:R-:W-:Y:S01]  /*5f90*/  ULDC UR5, c[0x0][0x610] ;  /* 0x0001840000057ab9 */ /* 0x000fe20000000800 */
[----:B------:R-:W-:-:S02]  /*5fa0*/  IMAD R20, R5, UR6, R20 ;  /* 0x0000000605147c24 */ /* 0x000fc4000f8e0214 */
[----:B------:R-:W-:Y:S02]  /*5fb0*/  IMAD R15, R2, UR5, R15 ;  /* 0x00000005020f7c24 */ /* 0x000fe4000f8e020f */
[----:B------:R-:W-:Y:S02]  /*5fc0*/  IMAD R20, R20, UR4, R21 ;  /* 0x0000000414147c24 */ /* 0x000fe4000f8e0215 */
[----:B------:R-:W-:Y:S02]  /*5fd0*/  IMAD.MOV.U32 R2, RZ, RZ, 0x1 ;  /* 0x00000001ff027424 */ /* 0x000fe400078e00ff */
[----:B------:R-:W-:Y:S01]  /*5fe0*/  IMAD.MOV.U32 R3, RZ, RZ, R14 ;  /* 0x000000ffff037224 */ /* 0x000fe200078e000e */
[----:B------:R-:W-:Y:S02]  /*5ff0*/  SEL R21, R20, R15, !P2 ;  /* 0x0000000f14157207 */ /* 0x000fe40005000000 */
[----:B------:R-:W-:-:S07]  /*6000*/  SEL R20, R15, R20, !P2 ;  /* 0x000000140f147207 */ /* 0x000fce0005000000 */
.L_x_60:
[----:B------:R-:W-:Y:S05]  /*6010*/  BSYNC B1 ;  /* 0x0000000000017941 */ /* 0x000fea0003800000 */
.L_x_59:
[----:B------:R-:W-:-:S13]  /*6020*/  LOP3.LUT P0, RZ, R2, 0xff, RZ, 0xc0, !PT ;  /* 0x000000ff02ff7812 */ /* 0x000fda000780c0ff */
[----:B------:R-:W-:Y:S05]  /*6030*/  @P0 BRA `(.L_x_63) ;  /* 0xfffffff000ac0947 */ /* 0x000fea000383ffff */
[----:B------:R-:W-:Y:S05]  /*6040*/  BSYNC B0 ;  /* 0x0000000000007941 */ /* 0x000fea0003800000 */
.L_x_52:
[----:B------:R-:W-:-:S03]  /*6050*/  UMOV UR4, 0xffffffff ;  /* 0xffffffff00047882 */ /* 0x000fc60000000000 */
[----:B------:R-:W-:Y:S05]  /*6060*/  BRA.DIV UR4, `(.L_x_64) ;  /* 0x0000000204cc7947 */ /* 0x000fea000b800000 */
[----:B------:R-:W-:-:S13]  /*6070*/  ELECT P6, URZ, PT ;  /* 0x00000000003f782f */ /* 0x000fda00038c0000 */
.L_x_76:
[----:B------:R-:W-:Y:S04]  /*6080*/  BSSY B0, `(.L_x_65) ;  /* 0x0000019000007945 */ /* 0x000fe80003800000 */
[----:B------:R-:W-:Y:S05]  /*6090*/  @!P6 BRA `(.L_x_66) ;  /* 0x00000000005ce947 */ /* 0x000fea0003800000 */
[----:B------:R-:W-:-:S04]  /*60a0*/  LOP3.LUT R16, R16, 0x2, RZ, 0xfc, !PT ;  /* 0x0000000210107812 */ /* 0x000fc800078efcff */
[----:B------:R-:W-:-:S13]  /*60b0*/  ISETP.NE.AND P0, PT, R16, 0x3, PT ;  /* 0x000000031000780c */ /* 0x000fda0003f05270 */
[----:B------:R-:W-:Y:S05]  /*60c0*/  @!P0 BRA `(.L_x_67) ;  /* 0x0000000000048947 */ /* 0x000fea0003800000 */
[----:B------:R-:W-:Y:S01]  /*60d0*/  BPT.TRAP 0x1 ;  /* 0x000000040000795c */ /* 0x000fe20000300000 */
.L_x_67:
[----:B------:R-:W0:Y:S01]  /*60e0*/  S2R R3, SR_CgaCtaId ;  /* 0x0000000000037919 */ /* 0x000e220000008800 */
[----:B------:R-:W-:Y:S02]  /*60f0*/  MOV R0, 0x400 ;  /* 0x0000040000007802 */ /* 0x000fe40000000f00 */
[----:B------:R-:W-:Y:S02]  /*6100*/  SHF.L.U32 R2, R6, 0x1f, RZ ;  /* 0x0000001f06027819 */ /* 0x000fe400000006ff */
[----:B0-----:R-:W-:-:S05]  /*6110*/  LEA R0, R3, R0, 0x18 ;  /* 0x0000000003007211 */ /* 0x001fca00078ec0ff */
[----:B------:R-:W-:-:S04]  /*6120*/  VIADD R0, R0, 0x10 ;  /* 0x0000001000007836 */ /* 0x000fc80000000000 */
[C---:B------:R-:W-:Y:S02]  /*6130*/  IMAD R5, R7.reuse, 0x8, R0 ;  /* 0x0000000807057824 */ /* 0x040fe400078e0200 */
[----:B------:R-:W-:Y:S02]  /*6140*/  VIADD R7, R7, 0x1 ;  /* 0x0000000107077836 */ /* 0x000fe40000000000 */
[----:B------:R-:W0:Y:S03]  /*6150*/  SYNCS.PHASECHK.TRANS64.TRYWAIT P0, [R5+URZ], R2 ;  /* 0x00000002050075a7 */ /* 0x000e26000800017f */
[----:B------:R-:W-:-:S04]  /*6160*/  ISETP.NE.AND P1, PT, R7, 0x2, PT ;  /* 0x000000020700780c */ /* 0x000fc80003f25270 */
[----:B------:R-:W-:Y:S02]  /*6170*/  SEL R3, RZ, 0x1, P1 ;  /* 0x00000001ff037807 */ /* 0x000fe40000800000 */
[----:B------:R-:W-:Y:S02]  /*6180*/  SEL R7, R7, RZ, P1 ;  /* 0x000000ff07077207 */ /* 0x000fe40000800000 */
[----:B------:R-:W-:Y:S01]  /*6190*/  LOP3.LUT R3, R6, R3, RZ, 0x3c, !PT ;  /* 0x0000000306037212 */ /* 0x000fe200078e3cff */
[----:B0-----:R-:W-:Y:S06]  /*61a0*/  @!P0 BRA `(.L_x_68) ;  /* 0x00000000009c8947 */ /* 0x001fec0003800000 */
.L_x_77:
[----:B------:R-:W-:Y:S01]  /*61b0*/  IMAD R7, R7, 0x8, R0 ;  /* 0x0000000807077824 */ /* 0x000fe200078e0200 */
[----:B------:R-:W-:-:S07]  /*61c0*/  SHF.L.U32 R0, R3, 0x1f, RZ ;  /* 0x0000001f03007819 */ /* 0x000fce00000006ff */
.L_x_69:
[----:B-1----:R1:W2:Y:S02]  /*61d0*/  SYNCS.PHASECHK.TRANS64.TRYWAIT P0, [R7+URZ], R0 ;  /* 0x00000000070075a7 */ /* 0x0022a4000800017f */
[----:B--2---:R-:W-:Y:S05]  /*61e0*/  @!P0 NANOSLEEP.SYNCS 0x989680 ;  /* 0x009896800000895d */ /* 0x004fea0003900000 */
[----:B------:R-:W2:Y:S02]  /*61f0*/  @!P0 SYNCS.PHASECHK.TRANS64 P0, [R7+URZ], R0 ;  /* 0x00000000070085a7 */ /* 0x000ea4000800007f */
[----:B--2---:R-:W-:Y:S05]  /*6200*/  @!P0 BRA `(.L_x_69) ;  /* 0xfffffffc00f08947 */ /* 0x004fea000383ffff */
.L_x_66:
[----:B------:R-:W-:Y:S05]  /*6210*/  BSYNC B0 ;  /* 0x0000000000007941 */ /* 0x000fea0003800000 */
.L_x_65:
[----:B------:R-:W-:Y:S05]  /*6220*/  EXIT ;  /* 0x000000000000794d */ /* 0x000fea0003800000 */
.L_x_21:
[----:B-1----:R1:W2:Y:S02]  /*6230*/  SYNCS.PHASECHK.TRANS64.TRYWAIT P1, [R3+URZ], R0 ;  /* 0x00000000030075a7 */ /* 0x0022a4000802017f */
[----:B--2---:R-:W-:Y:S05]  /*6240*/  @!P1 NANOSLEEP.SYNCS 0x989680 ;  /* 0x009896800000995d */ /* 0x004fea0003900000 */
[----:B------:R-:W2:Y:S02]  /*6250*/  @!P1 SYNCS.PHASECHK.TRANS64 P1, [R3+URZ], R0 ;  /* 0x00000000030095a7 */ /* 0x000ea4000802007f */
[----:B--2---:R-:W-:Y:S05]  /*6260*/  @!P1 BRA `(.L_x_21) ;  /* 0xfffffffc00f09947 */ /* 0x004fea000383ffff */
[----:B------:R-:W-:Y:S05]  /*6270*/  BRA `(.L_x_20) ;  /* 0xffffffb000b87947 */ /* 0x000fea000383ffff */
.L_x_26:
[----:B-1----:R1:W2:Y:S02]  /*6280*/  SYNCS.PHASECHK.TRANS64.TRYWAIT P1, [R4+URZ], R3 ;  /* 0x00000003040075a7 */ /* 0x0022a4000802017f */
[----:B--2---:R-:W-:Y:S05]  /*6290*/  @!P1 NANOSLEEP.SYNCS 0x989680 ;  /* 0x009896800000995d */ /* 0x004fea0003900000 */
[----:B------:R-:W2:Y:S02]  /*62a0*/  @!P1 SYNCS.PHASECHK.TRANS64 P1, [R4+URZ], R3 ;  /* 0x00000003040095a7 */ /* 0x000ea4000802007f */
[----:B--2---:R-:W-:Y:S05]  /*62b0*/  @!P1 BRA `(.L_x_26) ;  /* 0xfffffffc00f09947 */ /* 0x004fea000383ffff */
[----:B------:R-:W-:Y:S05]  /*62c0*/  BRA `(.L_x_25) ;  /* 0xffffffc000787947 */ /* 0x000fea000383ffff */
.L_x_53:
[----:B------:R-:W-:Y:S01]  /*62d0*/  BSSY B1, `(.L_x_70) ;  /* 0x0000006000017945 */ /* 0x000fe20003800000 */
[----:B------:R-:W-:-:S07]  /*62e0*/  IMAD.MOV.U32 R15, RZ, RZ, -0x1 ;  /* 0xffffffffff0f7424 */ /* 0x000fce00078e00ff */
[----:B------:R-:W-:Y:S05]  /*62f0*/  WARPSYNC.COLLECTIVE R15, `(.L_x_71) ;  /* 0x000000000f0c7348 */ /* 0x000fea0003c00000 */
[----:B------:R-:W-:Y:S02]  /*6300*/  ELECT P6, UR62, PT ;  /* 0x00000000003e782f */ /* 0x000fe400038c0000 */
[----:B------:R-:W-:Y:S01]  /*6310*/  MOV R14, UR62 ;  /* 0x0000003e000e7c02 */ /* 0x000fe20008000f00 */
[----:B------:R-:W-:Y:S10]  /*6320*/  ENDCOLLECTIVE ;  /* 0x000000000000791b */ /* 0x000ff40003800000 */
.L_x_71:
[----:B------:R-:W-:Y:S05]  /*6330*/  BSYNC B1 ;  /* 0x0000000000017941 */ /* 0x000fea0003800000 */
.L_x_70:
[----:B------:R-:W-:Y:S05]  /*6340*/  BRA `(.L_x_72) ;  /* 0xffffffec00f47947 */ /* 0x000fea000383ffff */
.L_x_56:
[----:B0-----:R0:W1:Y:S02]  /*6350*/  SYNCS.PHASECHK.TRANS64.TRYWAIT P0, [R22+URZ+0x10], R5 ;  /* 0x00001005160075a7 */ /* 0x001064000800017f */
[----:B-1----:R-:W-:Y:S05]  /*6360*/  @!P0 NANOSLEEP.SYNCS 0x989680 ;  /* 0x009896800000895d */ /* 0x002fea0003900000 */
[----:B------:R-:W1:Y:S02]  /*6370*/  @!P0 SYNCS.PHASECHK.TRANS64 P0, [R22+URZ+0x10], R5 ;  /* 0x00001005160085a7 */ /* 0x000e64000800007f */
[----:B-1----:R-:W-:Y:S05]  /*6380*/  @!P0 BRA `(.L_x_56) ;  /* 0xfffffffc00f08947 */ /* 0x002fea000383ffff */
[----:B------:R-:W-:Y:S05]  /*6390*/  BRA `(.L_x_73) ;  /* 0xfffffff0002c7947 */ /* 0x000fea000383ffff */
.L_x_64:
[----:B------:R-:W-:Y:S01]  /*63a0*/  BSSY B0, `(.L_x_74) ;  /* 0x0000006000007945 */ /* 0x000fe20003800000 */
[----:B------:R-:W-:-:S07]  /*63b0*/  IMAD.MOV.U32 R15, RZ, RZ, -0x1 ;  /* 0xffffffffff0f7424 */ /* 0x000fce00078e00ff */
[----:B------:R-:W-:Y:S05]  /*63c0*/  WARPSYNC.COLLECTIVE R15, `(.L_x_75) ;  /* 0x000000000f0c7348 */ /* 0x000fea0003c00000 */
[----:B------:R-:W-:Y:S02]  /*63d0*/  ELECT P6, UR62, PT ;  /* 0x00000000003e782f */ /* 0x000fe400038c0000 */
[----:B------:R-:W-:Y:S01]  /*63e0*/  MOV R14, UR62 ;  /* 0x0000003e000e7c02 */ /* 0x000fe20008000f00 */
[----:B------:R-:W-:Y:S10]  /*63f0*/  ENDCOLLECTIVE ;  /* 0x000000000000791b */ /* 0x000ff40003800000 */
.L_x_75:
[----:B------:R-:W-:Y:S05]  /*6400*/  BSYNC B0 ;  /* 0x0000000000007941 */ /* 0x000fea0003800000 */
.L_x_74:
[----:B------:R-:W-:Y:S05]  /*6410*/  BRA `(.L_x_76) ;  /* 0xfffffffc00187947 */ /* 0x000fea000383ffff */
.L_x_68:
[----:B0-----:R0:W1:Y:S02]  /*6420*/  SYNCS.PHASECHK.TRANS64.TRYWAIT P0, [R5+URZ], R2 ;  /* 0x00000002050075a7 */ /* 0x001064000800017f */
[----:B-1----:R-:W-:Y:S05]  /*6430*/  @!P0 NANOSLEEP.SYNCS 0x989680 ;  /* 0x009896800000895d */ /* 0x002fea0003900000 */
[----:B------:R-:W1:Y:S02]  /*6440*/  @!P0 SYNCS.PHASECHK.TRANS64 P0, [R5+URZ], R2 ;  /* 0x00000002050085a7 */ /* 0x000e64000800007f */
[----:B-1----:R-:W-:Y:S05]  /*6450*/  @!P0 BRA `(.L_x_68) ;  /* 0xfffffffc00f08947 */ /* 0x002fea000383ffff */
[----:B------:R-:W-:Y:S05]  /*6460*/  BRA `(.L_x_77) ;  /* 0xfffffffc00507947 */ /* 0x000fea000383ffff */
.L_x_78:
[----:B------:R-:W-:-:S00]  /*6470*/  BRA `(.L_x_78) ;  /* 0xfffffffc00fc7947 */ /* 0x000fc0000383ffff */
[----:B------:R-:W-:-:S00]  /*6480*/  NOP ;  /* 0x0000000000007918 */ /* 0x000fc00000000000 */
[----:B------:R-:W-:-:S00]  /*6490*/  NOP ;  /* 0x0000000000007918 */ /* 0x000fc00000000000 */
[----:B------:R-:W-:-:S00]  /*64a0*/  NOP ;  /* 0x0000000000007918 */ /* 0x000fc00000000000 */
[----:B------:R-:W-:-:S00]  /*64b0*/  NOP ;  /* 0x0000000000007918 */ /* 0x000fc00000000000 */
[----:B------:R-:W-:-:S00]  /*64c0*/  NOP ;  /* 0x0000000000007918 */ /* 0x000fc00000000000 */
[----:B------:R-:W-:-:S00]  /*64d0*/  NOP ;  /* 0x0000000000007918 */ /* 0x000fc00000000000 */
[----:B------:R-:W-:-:S00]  /*64e0*/  NOP ;  /* 0x0000000000007918 */ /* 0x000fc00000000000 */
[----:B------:R-:W-:-:S00]  /*64f0*/  NOP ;  /* 0x0000000000007918 */ /* 0x000fc00000000000 */
.L_x_79:


//--------------------- .nv.global.init           --------------------------
	.section	.nv.global.init,"aw",@progbits
.nv.global.init:
	.type		$str$22,@object
	.size		$str$22,($str$23 - $str$22)
$str$22:
        /*0000*/ 	.byte	0x6b, 0x5f, 0x74, 0x69, 0x6c, 0x65, 0x5f, 0x63, 0x6f, 0x75, 0x6e, 0x74, 0x20, 0x3e, 0x3d, 0x20
        /*0010*/ 	.byte	0x31, 0x00
	.type		$str$23,@object
	.size		$str$23,(__unnamed_1 - $str$23)
$str$23:
        /*0012*/ 	.byte	0x2f, 0x74, 0x6d, 0x70, 0x2f, 0x63, 0x75, 0x74, 0x6c, 0x61, 0x73, 0x73, 0x5f, 0x73, 0x77, 0x65
        /*0022*/ 	.byte	0x65, 0x70, 0x5f, 0x73, 0x72, 0x63, 0x2f, 0x69, 0x6e, 0x63, 0x6c, 0x75, 0x64, 0x65, 0x2f, 0x63
        /*0032*/ 	.byte	0x75, 0x74, 0x6c, 0x61, 0x73, 0x73, 0x2f, 0x67, 0x65, 0x6d, 0x6d, 0x2f, 0x63, 0x6f, 0x6c, 0x6c
        /*0042*/ 	.byte	0x65, 0x63, 0x74, 0x69, 0x76, 0x65, 0x2f, 0x73, 0x6d, 0x39, 0x30, 0x5f, 0x6d, 0x6d, 0x61, 0x5f
        /*0052*/ 	.byte	0x74, 0x6d, 0x61, 0x5f, 0x67, 0x6d, 0x6d, 0x61, 0x5f, 0x73, 0x73, 0x5f, 0x77, 0x61, 0x72, 0x70
        /*0062*/ 	.byte	0x73, 0x70, 0x65, 0x63, 0x69, 0x61, 0x6c, 0x69, 0x7a, 0x65, 0x64, 0x2e, 0x68, 0x70, 0x70, 0x00
	.type		__unnamed_1,@object
	.size		__unnamed_1,(.L_0 - __unnamed_1)
__unnamed_1:
        /*0072*/ 	.byte	0x76, 0x6f, 0x69, 0x64, 0x20, 0x63, 0x75, 0x74, 0x6c, 0x61, 0x73, 0x73, 0x3a, 0x3a, 0x67, 0x65
        /* <DEDUP_REMOVED lines=180> */
        /*0bc2*/ 	.byte	0x69, 0x64, 0x65, 0x6e, 0x74, 0x69, 0x74, 0x79, 0x5d, 0x00
.L_0:


//--------------------- .nv.shared._ZN7cutlass13device_kernelINS_4gemm6kernel13GemmUniversalIN4cute5tupleIJiiiiEEENS1_10collective13CollectiveMmaINS1_34MainloopSm90TmaGmmaWarpSpecializedILi2ENS5_IJNS4_1CILi2EEENSA_ILi1EEESC_EEENS1_35KernelTmaWarpSpecializedCooperativeEEENS5_IJNSA_ILi192EEENSA_ILi8EEENSA_ILi256EEEEEENS_10bfloat16_tENS5_IJlSC_lEEESK_SL_NS4_8TiledMMAINS4_8MMA_AtomIJNS4_4SM904GMMA26MMA_64x8x16_F32BF16BF16_SSILNSP_5MajorE0ELSR_0ELNSP_7ScaleInE1ELSS_1EEEEEENS4_6LayoutISD_NS5_IJSC_NSA_ILi0EEESW_EEEEENS5_IJNS4_10UnderscoreESZ_SZ_EEEEENS4_13SM90_TMA_LOADENS4_14ComposedLayoutINS4_7SwizzleILi3ELi4ELi3EEENS4_18smem_ptr_flag_bitsILi16EEENSV_INS5_IJSH_NSA_ILi64EEEEEENS5_IJS18_SC_EEEEEEEvNS4_8identityENS4_23SM90_TMA_LOAD_MULTICASTES1C_vS1D_EENS_8epilogue10collective6detail29Sm90TmaWarpSpecializedAdapterINS1H_15DefaultEpilogueISK_SL_SL_NS1G_6thread17LinearCombinationISK_Li1EffLNS1L_9ScaleType4KindE0ELNS_15FloatRoundStyleE2ESK_EENS1_15EpilogueDefaultEEEEEvvEEEEvNT_6ParamsE --------------------------
	.section	.nv.shared._ZN7cutlass13device_kernelINS_4gemm6kernel13GemmUniversalIN4cute5tupleIJiiiiEEENS1_10collective13CollectiveMmaINS1_34MainloopSm90TmaGmmaWarpSpecializedILi2ENS5_IJNS4_1CILi2EEENSA_ILi1EEESC_EEENS1_35KernelTmaWarpSpecializedCooperativeEEENS5_IJNSA_ILi192EEENSA_ILi8EEENSA_ILi256EEEEEENS_10bfloat16_tENS5_IJlSC_lEEESK_SL_NS4_8TiledMMAINS4_8MMA_AtomIJNS4_4SM904GMMA26MMA_64x8x16_F32BF16BF16_SSILNSP_5MajorE0ELSR_0ELNSP_7ScaleInE1ELSS_1EEEEEENS4_6LayoutISD_NS5_IJSC_NSA_ILi0EEESW_EEEEENS5_IJNS4_10UnderscoreESZ_SZ_EEEEENS4_13SM90_TMA_LOADENS4_14ComposedLayoutINS4_7SwizzleILi3ELi4ELi3EEENS4_18smem_ptr_flag_bitsILi16EEENSV_INS5_IJSH_NSA_ILi64EEEEEENS5_IJS18_SC_EEEEEEEvNS4_8identityENS4_23SM90_TMA_LOAD_MULTICASTES1C_vS1D_EENS_8epilogue10collective6detail29Sm90TmaWarpSpecializedAdapterINS1H_15DefaultEpilogueISK_SL_SL_NS1G_6thread17LinearCombinationISK_Li1EffLNS1L_9ScaleType4KindE0ELNS_15FloatRoundStyleE2ESK_EENS1_15EpilogueDefaultEEEEEvvEEEEvNT_6ParamsE,"aw",@nobits
	.sectionflags	@""
	.align	16
	.zero		1024


//--------------------- .nv.shared.reserved.0     --------------------------
	.section	.nv.shared.reserved.0,"aw",@nobits
	.weak		__nv_reservedSMEM_offset_0_alias
	.size		__nv_reservedSMEM_offset_0_alias, 0, 0
	.other		__nv_reservedSMEM_offset_0_alias,@"STO_CUDA_RESERVED_SHARED STV_DEFAULT"
__nv_reservedSMEM_offset_0_alias:
	.zero		0


//--------------------- .nv.global                --------------------------
	.section	.nv.global,"aw",@nobits
.nv.global:
	.type		_ZN39_INTERNAL_6f18c513_4_k_cu_ab2d57cd_68804cute1_E,@object
	.size		_ZN39_INTERNAL_6f18c513_4_k_cu_ab2d57cd_68804cute1_E,(_ZN39_INTERNAL_6f18c513_4_k_cu_ab2d57cd_68804cuda3std3__45__cpo6cbeginE - _ZN39_INTERNAL_6f18c513_4_k_cu_ab2d57cd_68804cute1_E)
_ZN39_INTERNAL_6f18c513_4_k_cu_ab2d57cd_68804cute1_E:
	.zero		1
	.type		_ZN39_INTERNAL_6f18c513_4_k_cu_ab2d57cd_68804cuda3std3__45__cpo6cbeginE,@object
	.size		_ZN39_INTERNAL_6f18c513_4_k_cu_ab2d57cd_68804cuda3std3__45__cpo6cbeginE,(_ZN39_INTERNAL_6f18c513_4_k_cu_ab2d57cd_68804cuda3std3__48in_placeE - _ZN39_INTERNAL_6f18c513_4_k_cu_ab2d57cd_68804cuda3std3__45__cpo6cbeginE)
_ZN39_INTERNAL_6f18c513_4_k_cu_ab2d57cd_68804cuda3std3__45__cpo6cbeginE:
	.zero		1
	.type		_ZN39_INTERNAL_6f18c513_4_k_cu_ab2d57cd_68804cuda3std3__48in_placeE,@object
	.size		_ZN39_INTERNAL_6f18c513_4_k_cu_ab2d57cd_68804cuda3std3__48in_placeE,(_ZN39_INTERNAL_6f18c513_4_k_cu_ab2d57cd_68804cuda3std6ranges3__45__cpo9iter_moveE - _ZN39_INTERNAL_6f18c513_4_k_cu_ab2d57cd_68804cuda3std3__48in_placeE)
_ZN39_INTERNAL_6f18c513_4_k_cu_ab2d57cd_68804cuda3std3__48in_placeE:
	.zero		1
	.type		_ZN39_INTERNAL_6f18c513_4_k_cu_ab2d57cd_68804cuda3std6ranges3__45__cpo9iter_moveE,@object
	.size		_ZN39_INTERNAL_6f18c513_4_k_cu_ab2d57cd_68804cuda3std6ranges3__45__cpo9iter_moveE,(_ZN39_INTERNAL_6f18c513_4_k_cu_ab2d57cd_68804cuda3std3__45__cpo5beginE - _ZN39_INTERNAL_6f18c513_4_k_cu_ab2d57cd_68804cuda3std6ranges3__45__cpo9iter_moveE)
_ZN39_INTERNAL_6f18c513_4_k_cu_ab2d57cd_68804cuda3std6ranges3__45__cpo9iter_moveE:
	.zero		1
	.type		_ZN39_INTERNAL_6f18c513_4_k_cu_ab2d57cd_68804cuda3std3__45__cpo5beginE,@object
	.size		_ZN39_INTERNAL_6f18c513_4_k_cu_ab2d57cd_68804cuda3std3__45__cpo5beginE,(_ZN39_INTERNAL_6f18c513_4_k_cu_ab2d57cd_68804cuda3std3__441_GLOBAL__N__6f18c513_4_k_cu_ab2d57cd_68806ignoreE - _ZN39_INTERNAL_6f18c513_4_k_cu_ab2d57cd_68804cuda3std3__45__cpo5beginE)
_ZN39_INTERNAL_6f18c513_4_k_cu_ab2d57cd_68804cuda3std3__45__cpo5beginE:
	.zero		1
	.type		_ZN39_INTERNAL_6f18c513_4_k_cu_ab2d57cd_68804cuda3std3__441_GLOBAL__N__6f18c513_4_k_cu_ab2d57cd_68806ignoreE,@object
	.size		_ZN39_INTERNAL_6f18c513_4_k_cu_ab2d57cd_68804cuda3std3__441_GLOBAL__N__6f18c513_4_k_cu_ab2d57cd_68806ignoreE,(_ZN39_INTERNAL_6f18c513_4_k_cu_ab2d57cd_68804cute7productE - _ZN39_INTERNAL_6f18c513_4_k_cu_ab2d57cd_68804cuda3std3__441_GLOBAL__N__6f18c513_4_k_cu_ab2d57cd_68806ignoreE)
_ZN39_INTERNAL_6f18c513_4_k_cu_ab2d57cd_68804cuda3std3__441_GLOBAL__N__6f18c513_4_k_cu_ab2d57cd_68806ignoreE:
	.zero		1
	.type		_ZN39_INTERNAL_6f18c513_4_k_cu_ab2d57cd_68804cute7productE,@object
	.size		_ZN39_INTERNAL_6f18c513_4_k_cu_ab2d57cd_68804cute7productE,(_ZN39_INTERNAL_6f18c513_4_k_cu_ab2d57cd_68804cuda3std3__45__cpo3endE - _ZN39_INTERNAL_6f18c513_4_k_cu_ab2d57cd_68804cute7productE)
_ZN39_INTERNAL_6f18c513_4_k_cu_ab2d57cd_68804cute7productE:
	.zero		1
	.type		_ZN39_INTERNAL_6f18c513_4_k_cu_ab2d57cd_68804cuda3std3__45__cpo3endE,@object
	.size		_ZN39_INTERNAL_6f18c513_4_k_cu_ab2d57cd_68804cuda3std3__45__cpo3endE,(_ZN39_INTERNAL_6f18c513_4_k_cu_ab2d57cd_68804cuda3std3__419piecewise_constructE - _ZN39_INTERNAL_6f18c513_4_k_cu_ab2d57cd_68804cuda3std3__45__cpo3endE)
_ZN39_INTERNAL_6f18c513_4_k_cu_ab2d57cd_68804cuda3std3__45__cpo3endE:
	.zero		1
	.type		_ZN39_INTERNAL_6f18c513_4_k_cu_ab2d57cd_68804cuda3std3__419piecewise_constructE,@object
	.size		_ZN39_INTERNAL_6f18c513_4_k_cu_ab2d57cd_68804cuda3std3__419piecewise_constructE,(_ZN39_INTERNAL_6f18c513_4_k_cu_ab2d57cd_68804cuda3std3__45__cpo4cendE - _ZN39_INTERNAL_6f18c513_4_k_cu_ab2d57cd_68804cuda3std3__419piecewise_constructE)
_ZN39_INTERNAL_6f18c513_4_k_cu_ab2d57cd_68804cuda3std3__419piecewise_constructE:
	.zero		1
	.type		_ZN39_INTERNAL_6f18c513_4_k_cu_ab2d57cd_68804cuda3std3__45__cpo4cendE,@object
	.size		_ZN39_INTERNAL_6f18c513_4_k_cu_ab2d57cd_68804cuda3std3__45__cpo4cendE,(_ZN39_INTERNAL_6f18c513_4_k_cu_ab2d57cd_68804cuda3std6ranges3__45__cpo4swapE - _ZN39_INTERNAL_6f18c513_4_k_cu_ab2d57cd_68804cuda3std3__45__cpo4cendE)
_ZN39_INTERNAL_6f18c513_4_k_cu_ab2d57cd_68804cuda3std3__45__cpo4cendE:
	.zero		1
	.type		_ZN39_INTERNAL_6f18c513_4_k_cu_ab2d57cd_68804cuda3std6ranges3__45__cpo4swapE,@object
	.size		_ZN39_INTERNAL_6f18c513_4_k_cu_ab2d57cd_68804cuda3std6ranges3__45__cpo4swapE,(.L_8 - _ZN39_INTERNAL_6f18c513_4_k_cu_ab2d57cd_68804cuda3std6ranges3__45__cpo4swapE)
_ZN39_INTERNAL_6f18c513_4_k_cu_ab2d57cd_68804cuda3std6ranges3__45__cpo4swapE:
	.zero		1
.L_8:


//--------------------- .nv.constant0._ZN7cutlass13device_kernelINS_4gemm6kernel13GemmUniversalIN4cute5tupleIJiiiiEEENS1_10collective13CollectiveMmaINS1_34MainloopSm90TmaGmmaWarpSpecializedILi2ENS5_IJNS4_1CILi2EEENSA_ILi1EEESC_EEENS1_35KernelTmaWarpSpecializedCooperativeEEENS5_IJNSA_ILi192EEENSA_ILi8EEENSA_ILi256EEEEEENS_10bfloat16_tENS5_IJlSC_lEEESK_SL_NS4_8TiledMMAINS4_8MMA_AtomIJNS4_4SM904GMMA26MMA_64x8x16_F32BF16BF16_SSILNSP_5MajorE0ELSR_0ELNSP_7ScaleInE1ELSS_1EEEEEENS4_6LayoutISD_NS5_IJSC_NSA_ILi0EEESW_EEEEENS5_IJNS4_10UnderscoreESZ_SZ_EEEEENS4_13SM90_TMA_LOADENS4_14ComposedLayoutINS4_7SwizzleILi3ELi4ELi3EEENS4_18smem_ptr_flag_bitsILi16EEENSV_INS5_IJSH_NSA_ILi64EEEEEENS5_IJS18_SC_EEEEEEEvNS4_8identityENS4_23SM90_TMA_LOAD_MULTICASTES1C_vS1D_EENS_8epilogue10collective6detail29Sm90TmaWarpSpecializedAdapterINS1H_15DefaultEpilogueISK_SL_SL_NS1G_6thread17LinearCombinationISK_Li1EffLNS1L_9ScaleType4KindE0ELNS_15FloatRoundStyleE2ESK_EENS1_15EpilogueDefaultEEEEEvvEEEEvNT_6ParamsE --------------------------
	.section	.nv.constant0._ZN7cutlass13device_kernelINS_4gemm6kernel13GemmUniversalIN4cute5tupleIJiiiiEEENS1_10collective13CollectiveMmaINS1_34MainloopSm90TmaGmmaWarpSpecializedILi2ENS5_IJNS4_1CILi2EEENSA_ILi1EEESC_EEENS1_35KernelTmaWarpSpecializedCooperativeEEENS5_IJNSA_ILi192EEENSA_ILi8EEENSA_ILi256EEEEEENS_10bfloat16_tENS5_IJlSC_lEEESK_SL_NS4_8TiledMMAINS4_8MMA_AtomIJNS4_4SM904GMMA26MMA_64x8x16_F32BF16BF16_SSILNSP_5MajorE0ELSR_0ELNSP_7ScaleInE1ELSS_1EEEEEENS4_6LayoutISD_NS5_IJSC_NSA_ILi0EEESW_EEEEENS5_IJNS4_10UnderscoreESZ_SZ_EEEEENS4_13SM90_TMA_LOADENS4_14ComposedLayoutINS4_7SwizzleILi3ELi4ELi3EEENS4_18smem_ptr_flag_bitsILi16EEENSV_INS5_IJSH_NSA_ILi64EEEEEENS5_IJS18_SC_EEEEEEEvNS4_8identityENS4_23SM90_TMA_LOAD_MULTICASTES1C_vS1D_EENS_8epilogue10collective6detail29Sm90TmaWarpSpecializedAdapterINS1H_15DefaultEpilogueISK_SL_SL_NS1G_6thread17LinearCombinationISK_Li1EffLNS1L_9ScaleType4KindE0ELNS_15FloatRoundStyleE2ESK_EENS1_15EpilogueDefaultEEEEEvvEEEEvNT_6ParamsE,"a",@progbits
	.sectionflags	@""
	.align	4
.nv.constant0._ZN7cutlass13device_kernelINS_4gemm6kernel13GemmUniversalIN4cute5tupleIJiiiiEEENS1_10collective13CollectiveMmaINS1_34MainloopSm90TmaGmmaWarpSpecializedILi2ENS5_IJNS4_1CILi2EEENSA_ILi1EEESC_EEENS1_35KernelTmaWarpSpecializedCooperativeEEENS5_IJNSA_ILi192EEENSA_ILi8EEENSA_ILi256EEEEEENS_10bfloat16_tENS5_IJlSC_lEEESK_SL_NS4_8TiledMMAINS4_8MMA_AtomIJNS4_4SM904GMMA26MMA_64x8x16_F32BF16BF16_SSILNSP_5MajorE0ELSR_0ELNSP_7ScaleInE1ELSS_1EEEEEENS4_6LayoutISD_NS5_IJSC_NSA_ILi0EEESW_EEEEENS5_IJNS4_10UnderscoreESZ_SZ_EEEEENS4_13SM90_TMA_LOADENS4_14ComposedLayoutINS4_7SwizzleILi3ELi4ELi3EEENS4_18smem_ptr_flag_bitsILi16EEENSV_INS5_IJSH_NSA_ILi64EEEEEENS5_IJS18_SC_EEEEEEEvNS4_8identityENS4_23SM90_TMA_LOAD_MULTICASTES1C_vS1D_EENS_8epilogue10collective6detail29Sm90TmaWarpSpecializedAdapterINS1H_15DefaultEpilogueISK_SL_SL_NS1G_6thread17LinearCombinationISK_Li1EffLNS1L_9ScaleType4KindE0ELNS_15FloatRoundStyleE2ESK_EENS1_15EpilogueDefaultEEEEEvvEEEEvNT_6ParamsE:
	.zero		1664


//--------------------- SYMBOLS --------------------------

	.type		.nv.reservedSmem.offset0,@object
	.size		.nv.reservedSmem.offset0,0x4
	.type		__assertfail,@function
